//
// Generated by NVIDIA NVVM Compiler
//
// Compiler Build ID: CL-36424714
// Cuda compilation tools, release 13.0, V13.0.88
// Based on NVVM 20.0.0
//

.version 9.0
.target sm_100
.address_size 64

	// .globl	_Z14cuda_knn_indexPfPiPKfS2_PKi
// _ZZ14cuda_knn_indexPfPiPKfS2_PKiE2sA has been demoted
// _ZZ14cuda_knn_indexPfPiPKfS2_PKiE2sD has been demoted
// _ZZ14cuda_knn_indexPfPiPKfS2_PKiE2sI has been demoted

.visible .entry _Z14cuda_knn_indexPfPiPKfS2_PKi(
	.param .u64 .ptr .align 1 _Z14cuda_knn_indexPfPiPKfS2_PKi_param_0,
	.param .u64 .ptr .align 1 _Z14cuda_knn_indexPfPiPKfS2_PKi_param_1,
	.param .u64 .ptr .align 1 _Z14cuda_knn_indexPfPiPKfS2_PKi_param_2,
	.param .u64 .ptr .align 1 _Z14cuda_knn_indexPfPiPKfS2_PKi_param_3,
	.param .u64 .ptr .align 1 _Z14cuda_knn_indexPfPiPKfS2_PKi_param_4
)
{
	.reg .pred 	%p<104>;
	.reg .b16 	%rs<15>;
	.reg .b32 	%r<336>;
	.reg .b32 	%f<434>;
	.reg .b64 	%rd<42>;
	// demoted variable
	.shared .align 4 .b8 _ZZ14cuda_knn_indexPfPiPKfS2_PKiE2sA[1152];
	// demoted variable
	.shared .align 4 .b8 _ZZ14cuda_knn_indexPfPiPKfS2_PKiE2sD[8192];
	// demoted variable
	.shared .align 4 .b8 _ZZ14cuda_knn_indexPfPiPKfS2_PKiE2sI[8192];
	ld.param.u64 	%rd6, [_Z14cuda_knn_indexPfPiPKfS2_PKi_param_1];
	ld.param.u64 	%rd7, [_Z14cuda_knn_indexPfPiPKfS2_PKi_param_2];
	ld.param.u64 	%rd8, [_Z14cuda_knn_indexPfPiPKfS2_PKi_param_3];
	ld.param.u64 	%rd9, [_Z14cuda_knn_indexPfPiPKfS2_PKi_param_4];
	cvta.to.global.u64 	%rd1, %rd8;
	cvta.to.global.u64 	%rd2, %rd7;
	cvta.to.global.u64 	%rd3, %rd6;
	cvta.to.global.u64 	%rd10, %rd9;
	ld.global.u32 	%r1, [%rd10];
	ld.global.u32 	%r102, [%rd10+4];
	ld.global.u32 	%r2, [%rd10+8];
	ld.global.u32 	%r3, [%rd10+12];
	mov.u32 	%r4, %tid.x;
	mov.u32 	%r104, %ctaid.x;
	mov.u32 	%r105, %ctaid.y;
	mov.u32 	%r106, %nctaid.x;
	mad.lo.s32 	%r107, %r105, %r106, %r104;
	shl.b32 	%r108, %r107, 3;
	add.s32 	%r109, %r108, %r4;
	mov.u32 	%r6, %ntid.x;
	setp.lt.u32 	%p2, %r4, 8;
	setp.lt.s32 	%p3, %r109, %r102;
	and.pred  	%p1, %p2, %p3;
	shl.b32 	%r110, %r4, 2;
	mov.u32 	%r111, _ZZ14cuda_knn_indexPfPiPKfS2_PKiE2sD;
	add.s32 	%r7, %r111, %r110;
	mov.u32 	%r112, _ZZ14cuda_knn_indexPfPiPKfS2_PKiE2sI;
	add.s32 	%r8, %r112, %r110;
	not.pred 	%p4, %p1;
	@%p4 bra 	$L__BB0_25;
	setp.lt.s32 	%p5, %r2, 1;
	@%p5 bra 	$L__BB0_14;
	mul.lo.s32 	%r9, %r2, %r109;
	mov.u32 	%r115, _ZZ14cuda_knn_indexPfPiPKfS2_PKiE2sA;
	add.s32 	%r10, %r115, %r110;
	and.b32  	%r11, %r2, 15;
	setp.lt.u32 	%p6, %r2, 16;
	mov.b32 	%r299, 0;
	@%p6 bra 	$L__BB0_5;
	and.b32  	%r299, %r2, 2147483632;
	mov.b32 	%r304, 0;
$L__BB0_4:
	.pragma "nounroll";
	add.s32 	%r117, %r304, %r9;
	mul.wide.s32 	%rd11, %r117, 4;
	add.s64 	%rd12, %rd1, %rd11;
	ld.global.f32 	%f121, [%rd12];
	shl.b32 	%r118, %r304, 5;
	add.s32 	%r119, %r10, %r118;
	st.shared.f32 	[%r119], %f121;
	ld.global.f32 	%f122, [%rd12+4];
	st.shared.f32 	[%r119+32], %f122;
	ld.global.f32 	%f123, [%rd12+8];
	st.shared.f32 	[%r119+64], %f123;
	ld.global.f32 	%f124, [%rd12+12];
	st.shared.f32 	[%r119+96], %f124;
	ld.global.f32 	%f125, [%rd12+16];
	st.shared.f32 	[%r119+128], %f125;
	ld.global.f32 	%f126, [%rd12+20];
	st.shared.f32 	[%r119+160], %f126;
	ld.global.f32 	%f127, [%rd12+24];
	st.shared.f32 	[%r119+192], %f127;
	ld.global.f32 	%f128, [%rd12+28];
	st.shared.f32 	[%r119+224], %f128;
	ld.global.f32 	%f129, [%rd12+32];
	st.shared.f32 	[%r119+256], %f129;
	ld.global.f32 	%f130, [%rd12+36];
	st.shared.f32 	[%r119+288], %f130;
	ld.global.f32 	%f131, [%rd12+40];
	st.shared.f32 	[%r119+320], %f131;
	ld.global.f32 	%f132, [%rd12+44];
	st.shared.f32 	[%r119+352], %f132;
	ld.global.f32 	%f133, [%rd12+48];
	st.shared.f32 	[%r119+384], %f133;
	ld.global.f32 	%f134, [%rd12+52];
	st.shared.f32 	[%r119+416], %f134;
	ld.global.f32 	%f135, [%rd12+56];
	st.shared.f32 	[%r119+448], %f135;
	ld.global.f32 	%f136, [%rd12+60];
	st.shared.f32 	[%r119+480], %f136;
	add.s32 	%r304, %r304, 16;
	setp.eq.s32 	%p7, %r304, %r299;
	@%p7 bra 	$L__BB0_5;
	bra.uni 	$L__BB0_4;
$L__BB0_5:
	setp.eq.s32 	%p8, %r11, 0;
	@%p8 bra 	$L__BB0_14;
	and.b32  	%r14, %r2, 7;
	setp.lt.u32 	%p9, %r11, 8;
	@%p9 bra 	$L__BB0_8;
	add.s32 	%r120, %r299, %r9;
	mul.wide.s32 	%rd13, %r120, 4;
	add.s64 	%rd14, %rd1, %rd13;
	ld.global.f32 	%f137, [%rd14];
	shl.b32 	%r121, %r299, 5;
	add.s32 	%r122, %r10, %r121;
	st.shared.f32 	[%r122], %f137;
	ld.global.f32 	%f138, [%rd14+4];
	st.shared.f32 	[%r122+32], %f138;
	ld.global.f32 	%f139, [%rd14+8];
	st.shared.f32 	[%r122+64], %f139;
	ld.global.f32 	%f140, [%rd14+12];
	st.shared.f32 	[%r122+96], %f140;
	ld.global.f32 	%f141, [%rd14+16];
	st.shared.f32 	[%r122+128], %f141;
	ld.global.f32 	%f142, [%rd14+20];
	st.shared.f32 	[%r122+160], %f142;
	ld.global.f32 	%f143, [%rd14+24];
	st.shared.f32 	[%r122+192], %f143;
	ld.global.f32 	%f144, [%rd14+28];
	st.shared.f32 	[%r122+224], %f144;
	add.s32 	%r299, %r299, 8;
$L__BB0_8:
	setp.eq.s32 	%p10, %r14, 0;
	@%p10 bra 	$L__BB0_14;
	and.b32  	%r17, %r2, 3;
	setp.lt.u32 	%p11, %r14, 4;
	@%p11 bra 	$L__BB0_11;
	add.s32 	%r123, %r299, %r9;
	mul.wide.s32 	%rd15, %r123, 4;
	add.s64 	%rd16, %rd1, %rd15;
	ld.global.f32 	%f145, [%rd16];
	shl.b32 	%r124, %r299, 5;
	add.s32 	%r125, %r10, %r124;
	st.shared.f32 	[%r125], %f145;
	ld.global.f32 	%f146, [%rd16+4];
	st.shared.f32 	[%r125+32], %f146;
	ld.global.f32 	%f147, [%rd16+8];
	st.shared.f32 	[%r125+64], %f147;
	ld.global.f32 	%f148, [%rd16+12];
	st.shared.f32 	[%r125+96], %f148;
	add.s32 	%r299, %r299, 4;
$L__BB0_11:
	setp.eq.s32 	%p12, %r17, 0;
	@%p12 bra 	$L__BB0_14;
	mov.b32 	%r303, 0;
$L__BB0_13:
	.pragma "nounroll";
	add.s32 	%r127, %r299, %r9;
	mul.wide.s32 	%rd17, %r127, 4;
	add.s64 	%rd18, %rd1, %rd17;
	ld.global.f32 	%f149, [%rd18];
	shl.b32 	%r128, %r299, 5;
	add.s32 	%r129, %r10, %r128;
	st.shared.f32 	[%r129], %f149;
	add.s32 	%r299, %r299, 1;
	add.s32 	%r303, %r303, 1;
	setp.ne.s32 	%p13, %r303, %r17;
	@%p13 bra 	$L__BB0_13;
$L__BB0_14:
	and.b32  	%r24, %r6, 7;
	setp.lt.u32 	%p14, %r6, 8;
	mov.b32 	%r306, 0;
	@%p14 bra 	$L__BB0_17;
	and.b32  	%r306, %r6, 2040;
	mov.b32 	%r305, 0;
$L__BB0_16:
	.pragma "nounroll";
	shl.b32 	%r132, %r305, 5;
	add.s32 	%r133, %r7, %r132;
	mov.b32 	%r134, 2139090979;
	st.shared.u32 	[%r133], %r134;
	add.s32 	%r135, %r8, %r132;
	mov.b32 	%r136, 0;
	st.shared.u32 	[%r135], %r136;
	st.shared.u32 	[%r133+32], %r134;
	st.shared.u32 	[%r135+32], %r136;
	st.shared.u32 	[%r133+64], %r134;
	st.shared.u32 	[%r135+64], %r136;
	st.shared.u32 	[%r133+96], %r134;
	st.shared.u32 	[%r135+96], %r136;
	st.shared.u32 	[%r133+128], %r134;
	st.shared.u32 	[%r135+128], %r136;
	st.shared.u32 	[%r133+160], %r134;
	st.shared.u32 	[%r135+160], %r136;
	st.shared.u32 	[%r133+192], %r134;
	st.shared.u32 	[%r135+192], %r136;
	st.shared.u32 	[%r133+224], %r134;
	st.shared.u32 	[%r135+224], %r136;
	add.s32 	%r305, %r305, 8;
	setp.ne.s32 	%p15, %r305, %r306;
	@%p15 bra 	$L__BB0_16;
$L__BB0_17:
	setp.eq.s32 	%p16, %r24, 0;
	@%p16 bra 	$L__BB0_25;
	and.b32  	%r31, %r6, 3;
	setp.lt.u32 	%p17, %r24, 4;
	@%p17 bra 	$L__BB0_20;
	shl.b32 	%r137, %r306, 5;
	add.s32 	%r138, %r7, %r137;
	mov.b32 	%r139, 2139090979;
	st.shared.u32 	[%r138], %r139;
	add.s32 	%r140, %r8, %r137;
	mov.b32 	%r141, 0;
	st.shared.u32 	[%r140], %r141;
	st.shared.u32 	[%r138+32], %r139;
	st.shared.u32 	[%r140+32], %r141;
	st.shared.u32 	[%r138+64], %r139;
	st.shared.u32 	[%r140+64], %r141;
	st.shared.u32 	[%r138+96], %r139;
	st.shared.u32 	[%r140+96], %r141;
	add.s32 	%r306, %r306, 4;
$L__BB0_20:
	setp.eq.s32 	%p18, %r31, 0;
	@%p18 bra 	$L__BB0_25;
	setp.eq.s32 	%p19, %r31, 1;
	@%p19 bra 	$L__BB0_23;
	shl.b32 	%r142, %r306, 5;
	add.s32 	%r143, %r7, %r142;
	mov.b32 	%r144, 2139090979;
	st.shared.u32 	[%r143], %r144;
	add.s32 	%r145, %r8, %r142;
	mov.b32 	%r146, 0;
	st.shared.u32 	[%r145], %r146;
	st.shared.u32 	[%r143+32], %r144;
	st.shared.u32 	[%r145+32], %r146;
	add.s32 	%r306, %r306, 2;
$L__BB0_23:
	and.b32  	%r147, %r6, 1;
	setp.eq.b32 	%p20, %r147, 1;
	not.pred 	%p21, %p20;
	@%p21 bra 	$L__BB0_25;
	shl.b32 	%r148, %r306, 5;
	add.s32 	%r149, %r7, %r148;
	mov.b32 	%r150, 2139090979;
	st.shared.u32 	[%r149], %r150;
	add.s32 	%r151, %r8, %r148;
	mov.b32 	%r152, 0;
	st.shared.u32 	[%r151], %r152;
$L__BB0_25:
	bar.sync 	0;
	setp.ge.s32 	%p22, %r4, %r1;
	@%p22 bra 	$L__BB0_105;
	setp.lt.s32 	%p23, %r2, 1;
	mul.lo.s32 	%r153, %r4, 28;
	add.s32 	%r36, %r7, %r153;
	add.s32 	%r37, %r8, %r153;
	@%p23 bra 	$L__BB0_53;
	ld.shared.f32 	%f374, [%r36];
	ld.shared.f32 	%f364, [%r36+4];
	ld.shared.f32 	%f363, [%r36+8];
	ld.shared.f32 	%f362, [%r36+12];
	ld.shared.f32 	%f361, [%r36+16];
	ld.shared.f32 	%f360, [%r36+20];
	ld.shared.f32 	%f359, [%r36+24];
	ld.shared.f32 	%f358, [%r36+28];
	mov.u32 	%r309, %r4;
$L__BB0_28:
	setp.lt.u32 	%p52, %r2, 4;
	mul.lo.s32 	%r39, %r309, %r2;
	mov.b32 	%r312, 0;
	mov.f32 	%f398, 0f00000000;
	mov.f32 	%f399, %f398;
	mov.f32 	%f400, %f398;
	mov.f32 	%f401, %f398;
	mov.f32 	%f402, %f398;
	mov.f32 	%f403, %f398;
	mov.f32 	%f404, %f398;
	mov.f32 	%f405, %f398;
	@%p52 bra 	$L__BB0_31;
	mov.b32 	%r310, 0;
	mov.f32 	%f398, 0f00000000;
$L__BB0_30:
	.pragma "nounroll";
	add.s32 	%r186, %r310, %r39;
	mul.wide.u32 	%rd19, %r186, 4;
	add.s64 	%rd20, %rd2, %rd19;
	shl.b32 	%r187, %r310, 5;
	mov.u32 	%r188, _ZZ14cuda_knn_indexPfPiPKfS2_PKiE2sA;
	add.s32 	%r189, %r188, %r187;
	ld.global.f32 	%f176, [%rd20];
	ld.shared.f32 	%f177, [%r189];
	sub.f32 	%f178, %f176, %f177;
	fma.rn.f32 	%f179, %f178, %f178, %f405;
	ld.shared.f32 	%f180, [%r189+4];
	sub.f32 	%f181, %f176, %f180;
	fma.rn.f32 	%f182, %f181, %f181, %f404;
	ld.shared.f32 	%f183, [%r189+8];
	sub.f32 	%f184, %f176, %f183;
	fma.rn.f32 	%f185, %f184, %f184, %f403;
	ld.shared.f32 	%f186, [%r189+12];
	sub.f32 	%f187, %f176, %f186;
	fma.rn.f32 	%f188, %f187, %f187, %f402;
	ld.shared.f32 	%f189, [%r189+16];
	sub.f32 	%f190, %f176, %f189;
	fma.rn.f32 	%f191, %f190, %f190, %f401;
	ld.shared.f32 	%f192, [%r189+20];
	sub.f32 	%f193, %f176, %f192;
	fma.rn.f32 	%f194, %f193, %f193, %f400;
	ld.shared.f32 	%f195, [%r189+24];
	sub.f32 	%f196, %f176, %f195;
	fma.rn.f32 	%f197, %f196, %f196, %f399;
	ld.shared.f32 	%f198, [%r189+28];
	sub.f32 	%f199, %f176, %f198;
	fma.rn.f32 	%f200, %f199, %f199, %f398;
	ld.global.f32 	%f201, [%rd20+4];
	ld.shared.f32 	%f202, [%r189+32];
	sub.f32 	%f203, %f201, %f202;
	fma.rn.f32 	%f204, %f203, %f203, %f179;
	ld.shared.f32 	%f205, [%r189+36];
	sub.f32 	%f206, %f201, %f205;
	fma.rn.f32 	%f207, %f206, %f206, %f182;
	ld.shared.f32 	%f208, [%r189+40];
	sub.f32 	%f209, %f201, %f208;
	fma.rn.f32 	%f210, %f209, %f209, %f185;
	ld.shared.f32 	%f211, [%r189+44];
	sub.f32 	%f212, %f201, %f211;
	fma.rn.f32 	%f213, %f212, %f212, %f188;
	ld.shared.f32 	%f214, [%r189+48];
	sub.f32 	%f215, %f201, %f214;
	fma.rn.f32 	%f216, %f215, %f215, %f191;
	ld.shared.f32 	%f217, [%r189+52];
	sub.f32 	%f218, %f201, %f217;
	fma.rn.f32 	%f219, %f218, %f218, %f194;
	ld.shared.f32 	%f220, [%r189+56];
	sub.f32 	%f221, %f201, %f220;
	fma.rn.f32 	%f222, %f221, %f221, %f197;
	ld.shared.f32 	%f223, [%r189+60];
	sub.f32 	%f224, %f201, %f223;
	fma.rn.f32 	%f225, %f224, %f224, %f200;
	ld.global.f32 	%f226, [%rd20+8];
	ld.shared.f32 	%f227, [%r189+64];
	sub.f32 	%f228, %f226, %f227;
	fma.rn.f32 	%f229, %f228, %f228, %f204;
	ld.shared.f32 	%f230, [%r189+68];
	sub.f32 	%f231, %f226, %f230;
	fma.rn.f32 	%f232, %f231, %f231, %f207;
	ld.shared.f32 	%f233, [%r189+72];
	sub.f32 	%f234, %f226, %f233;
	fma.rn.f32 	%f235, %f234, %f234, %f210;
	ld.shared.f32 	%f236, [%r189+76];
	sub.f32 	%f237, %f226, %f236;
	fma.rn.f32 	%f238, %f237, %f237, %f213;
	ld.shared.f32 	%f239, [%r189+80];
	sub.f32 	%f240, %f226, %f239;
	fma.rn.f32 	%f241, %f240, %f240, %f216;
	ld.shared.f32 	%f242, [%r189+84];
	sub.f32 	%f243, %f226, %f242;
	fma.rn.f32 	%f244, %f243, %f243, %f219;
	ld.shared.f32 	%f245, [%r189+88];
	sub.f32 	%f246, %f226, %f245;
	fma.rn.f32 	%f247, %f246, %f246, %f222;
	ld.shared.f32 	%f248, [%r189+92];
	sub.f32 	%f249, %f226, %f248;
	fma.rn.f32 	%f250, %f249, %f249, %f225;
	ld.global.f32 	%f251, [%rd20+12];
	ld.shared.f32 	%f252, [%r189+96];
	sub.f32 	%f253, %f251, %f252;
	fma.rn.f32 	%f405, %f253, %f253, %f229;
	ld.shared.f32 	%f254, [%r189+100];
	sub.f32 	%f255, %f251, %f254;
	fma.rn.f32 	%f404, %f255, %f255, %f232;
	ld.shared.f32 	%f256, [%r189+104];
	sub.f32 	%f257, %f251, %f256;
	fma.rn.f32 	%f403, %f257, %f257, %f235;
	ld.shared.f32 	%f258, [%r189+108];
	sub.f32 	%f259, %f251, %f258;
	fma.rn.f32 	%f402, %f259, %f259, %f238;
	ld.shared.f32 	%f260, [%r189+112];
	sub.f32 	%f261, %f251, %f260;
	fma.rn.f32 	%f401, %f261, %f261, %f241;
	ld.shared.f32 	%f262, [%r189+116];
	sub.f32 	%f263, %f251, %f262;
	fma.rn.f32 	%f400, %f263, %f263, %f244;
	ld.shared.f32 	%f264, [%r189+120];
	sub.f32 	%f265, %f251, %f264;
	fma.rn.f32 	%f399, %f265, %f265, %f247;
	ld.shared.f32 	%f266, [%r189+124];
	sub.f32 	%f267, %f251, %f266;
	fma.rn.f32 	%f398, %f267, %f267, %f250;
	add.s32 	%r310, %r310, 4;
	and.b32  	%r312, %r2, 2147483644;
	setp.eq.s32 	%p53, %r310, %r312;
	@%p53 bra 	$L__BB0_31;
	bra.uni 	$L__BB0_30;
$L__BB0_31:
	and.b32  	%r190, %r2, 3;
	setp.eq.s32 	%p54, %r190, 0;
	@%p54 bra 	$L__BB0_36;
	setp.eq.s32 	%p55, %r190, 1;
	@%p55 bra 	$L__BB0_34;
	add.s32 	%r191, %r312, %r39;
	mul.wide.u32 	%rd21, %r191, 4;
	add.s64 	%rd22, %rd2, %rd21;
	shl.b32 	%r192, %r312, 5;
	mov.u32 	%r193, _ZZ14cuda_knn_indexPfPiPKfS2_PKiE2sA;
	add.s32 	%r194, %r193, %r192;
	ld.global.f32 	%f268, [%rd22];
	ld.shared.f32 	%f269, [%r194];
	sub.f32 	%f270, %f268, %f269;
	fma.rn.f32 	%f271, %f270, %f270, %f405;
	ld.shared.f32 	%f272, [%r194+4];
	sub.f32 	%f273, %f268, %f272;
	fma.rn.f32 	%f274, %f273, %f273, %f404;
	ld.shared.f32 	%f275, [%r194+8];
	sub.f32 	%f276, %f268, %f275;
	fma.rn.f32 	%f277, %f276, %f276, %f403;
	ld.shared.f32 	%f278, [%r194+12];
	sub.f32 	%f279, %f268, %f278;
	fma.rn.f32 	%f280, %f279, %f279, %f402;
	ld.shared.f32 	%f281, [%r194+16];
	sub.f32 	%f282, %f268, %f281;
	fma.rn.f32 	%f283, %f282, %f282, %f401;
	ld.shared.f32 	%f284, [%r194+20];
	sub.f32 	%f285, %f268, %f284;
	fma.rn.f32 	%f286, %f285, %f285, %f400;
	ld.shared.f32 	%f287, [%r194+24];
	sub.f32 	%f288, %f268, %f287;
	fma.rn.f32 	%f289, %f288, %f288, %f399;
	ld.shared.f32 	%f290, [%r194+28];
	sub.f32 	%f291, %f268, %f290;
	fma.rn.f32 	%f292, %f291, %f291, %f398;
	cvt.u64.u32 	%rd23, %r39;
	cvt.u64.u32 	%rd24, %r312;
	add.s64 	%rd25, %rd24, %rd23;
	shl.b64 	%rd26, %rd25, 2;
	add.s64 	%rd27, %rd2, %rd26;
	ld.global.f32 	%f293, [%rd27+4];
	ld.shared.f32 	%f294, [%r194+32];
	sub.f32 	%f295, %f293, %f294;
	fma.rn.f32 	%f405, %f295, %f295, %f271;
	ld.shared.f32 	%f296, [%r194+36];
	sub.f32 	%f297, %f293, %f296;
	fma.rn.f32 	%f404, %f297, %f297, %f274;
	ld.shared.f32 	%f298, [%r194+40];
	sub.f32 	%f299, %f293, %f298;
	fma.rn.f32 	%f403, %f299, %f299, %f277;
	ld.shared.f32 	%f300, [%r194+44];
	sub.f32 	%f301, %f293, %f300;
	fma.rn.f32 	%f402, %f301, %f301, %f280;
	ld.shared.f32 	%f302, [%r194+48];
	sub.f32 	%f303, %f293, %f302;
	fma.rn.f32 	%f401, %f303, %f303, %f283;
	ld.shared.f32 	%f304, [%r194+52];
	sub.f32 	%f305, %f293, %f304;
	fma.rn.f32 	%f400, %f305, %f305, %f286;
	ld.shared.f32 	%f306, [%r194+56];
	sub.f32 	%f307, %f293, %f306;
	fma.rn.f32 	%f399, %f307, %f307, %f289;
	ld.shared.f32 	%f308, [%r194+60];
	sub.f32 	%f309, %f293, %f308;
	fma.rn.f32 	%f398, %f309, %f309, %f292;
	add.s32 	%r312, %r312, 2;
$L__BB0_34:
	and.b32  	%r195, %r2, 1;
	setp.eq.b32 	%p56, %r195, 1;
	not.pred 	%p57, %p56;
	@%p57 bra 	$L__BB0_36;
	add.s32 	%r196, %r312, %r39;
	mul.wide.u32 	%rd28, %r196, 4;
	add.s64 	%rd29, %rd2, %rd28;
	shl.b32 	%r197, %r312, 5;
	mov.u32 	%r198, _ZZ14cuda_knn_indexPfPiPKfS2_PKiE2sA;
	add.s32 	%r199, %r198, %r197;
	ld.global.f32 	%f310, [%rd29];
	ld.shared.f32 	%f311, [%r199];
	sub.f32 	%f312, %f310, %f311;
	fma.rn.f32 	%f405, %f312, %f312, %f405;
	ld.shared.f32 	%f313, [%r199+4];
	sub.f32 	%f314, %f310, %f313;
	fma.rn.f32 	%f404, %f314, %f314, %f404;
	ld.shared.f32 	%f315, [%r199+8];
	sub.f32 	%f316, %f310, %f315;
	fma.rn.f32 	%f403, %f316, %f316, %f403;
	ld.shared.f32 	%f317, [%r199+12];
	sub.f32 	%f318, %f310, %f317;
	fma.rn.f32 	%f402, %f318, %f318, %f402;
	ld.shared.f32 	%f319, [%r199+16];
	sub.f32 	%f320, %f310, %f319;
	fma.rn.f32 	%f401, %f320, %f320, %f401;
	ld.shared.f32 	%f321, [%r199+20];
	sub.f32 	%f322, %f310, %f321;
	fma.rn.f32 	%f400, %f322, %f322, %f400;
	ld.shared.f32 	%f323, [%r199+24];
	sub.f32 	%f324, %f310, %f323;
	fma.rn.f32 	%f399, %f324, %f324, %f399;
	ld.shared.f32 	%f325, [%r199+28];
	sub.f32 	%f326, %f310, %f325;
	fma.rn.f32 	%f398, %f326, %f326, %f398;
$L__BB0_36:
	setp.lt.f32 	%p58, %f405, %f374;
	@%p58 bra 	$L__BB0_37;
	bra.uni 	$L__BB0_38;
$L__BB0_37:
	st.shared.f32 	[%r36], %f405;
	st.shared.u32 	[%r37], %r309;
	mov.f32 	%f374, %f405;
$L__BB0_38:
	setp.geu.f32 	%p59, %f404, %f364;
	@%p59 bra 	$L__BB0_40;
	st.shared.f32 	[%r36+4], %f404;
	st.shared.u32 	[%r37+4], %r309;
	mov.f32 	%f364, %f404;
$L__BB0_40:
	setp.geu.f32 	%p60, %f403, %f363;
	@%p60 bra 	$L__BB0_42;
	st.shared.f32 	[%r36+8], %f403;
	st.shared.u32 	[%r37+8], %r309;
	mov.f32 	%f363, %f403;
$L__BB0_42:
	setp.geu.f32 	%p61, %f402, %f362;
	@%p61 bra 	$L__BB0_44;
	st.shared.f32 	[%r36+12], %f402;
	st.shared.u32 	[%r37+12], %r309;
	mov.f32 	%f362, %f402;
$L__BB0_44:
	setp.geu.f32 	%p62, %f401, %f361;
	@%p62 bra 	$L__BB0_46;
	st.shared.f32 	[%r36+16], %f401;
	st.shared.u32 	[%r37+16], %r309;
	mov.f32 	%f361, %f401;
$L__BB0_46:
	setp.geu.f32 	%p63, %f400, %f360;
	@%p63 bra 	$L__BB0_48;
	st.shared.f32 	[%r36+20], %f400;
	st.shared.u32 	[%r37+20], %r309;
	mov.f32 	%f360, %f400;
$L__BB0_48:
	setp.geu.f32 	%p64, %f399, %f359;
	@%p64 bra 	$L__BB0_50;
	st.shared.f32 	[%r36+24], %f399;
	st.shared.u32 	[%r37+24], %r309;
	mov.f32 	%f359, %f399;
$L__BB0_50:
	setp.geu.f32 	%p65, %f398, %f358;
	@%p65 bra 	$L__BB0_52;
	st.shared.f32 	[%r36+28], %f398;
	st.shared.u32 	[%r37+28], %r309;
	mov.f32 	%f358, %f398;
$L__BB0_52:
	add.s32 	%r309, %r309, %r6;
	setp.lt.s32 	%p66, %r309, %r1;
	@%p66 bra 	$L__BB0_28;
	bra.uni 	$L__BB0_105;
$L__BB0_53:
	add.s32 	%r47, %r4, %r6;
	max.u32 	%r154, %r1, %r47;
	setp.lt.u32 	%p24, %r47, %r1;
	selp.u32 	%r155, 1, 0, %p24;
	add.s32 	%r156, %r47, %r155;
	sub.s32 	%r157, %r154, %r156;
	div.u32 	%r158, %r157, %r6;
	add.s32 	%r48, %r158, %r155;
	and.b32  	%r159, %r48, 1;
	setp.eq.b32 	%p25, %r159, 1;
	mov.u32 	%r314, %r4;
	@%p25 bra 	$L__BB0_70;
	ld.shared.f32 	%f150, [%r36];
	setp.leu.f32 	%p26, %f150, 0f00000000;
	@%p26 bra 	$L__BB0_56;
	mov.b32 	%r160, 0;
	st.shared.u32 	[%r36], %r160;
	st.shared.u32 	[%r37], %r4;
$L__BB0_56:
	ld.shared.f32 	%f151, [%r36+4];
	setp.leu.f32 	%p27, %f151, 0f00000000;
	@%p27 bra 	$L__BB0_58;
	mov.b32 	%r161, 0;
	st.shared.u32 	[%r36+4], %r161;
	st.shared.u32 	[%r37+4], %r4;
$L__BB0_58:
	ld.shared.f32 	%f152, [%r36+8];
	setp.leu.f32 	%p28, %f152, 0f00000000;
	@%p28 bra 	$L__BB0_60;
	mov.b32 	%r162, 0;
	st.shared.u32 	[%r36+8], %r162;
	st.shared.u32 	[%r37+8], %r4;
$L__BB0_60:
	ld.shared.f32 	%f153, [%r36+12];
	setp.leu.f32 	%p29, %f153, 0f00000000;
	@%p29 bra 	$L__BB0_62;
	mov.b32 	%r163, 0;
	st.shared.u32 	[%r36+12], %r163;
	st.shared.u32 	[%r37+12], %r4;
$L__BB0_62:
	ld.shared.f32 	%f154, [%r36+16];
	setp.leu.f32 	%p30, %f154, 0f00000000;
	@%p30 bra 	$L__BB0_64;
	mov.b32 	%r164, 0;
	st.shared.u32 	[%r36+16], %r164;
	st.shared.u32 	[%r37+16], %r4;
$L__BB0_64:
	ld.shared.f32 	%f155, [%r36+20];
	setp.leu.f32 	%p31, %f155, 0f00000000;
	@%p31 bra 	$L__BB0_66;
	mov.b32 	%r165, 0;
	st.shared.u32 	[%r36+20], %r165;
	st.shared.u32 	[%r37+20], %r4;
$L__BB0_66:
	ld.shared.f32 	%f156, [%r36+24];
	setp.leu.f32 	%p32, %f156, 0f00000000;
	@%p32 bra 	$L__BB0_68;
	mov.b32 	%r166, 0;
	st.shared.u32 	[%r36+24], %r166;
	st.shared.u32 	[%r37+24], %r4;
$L__BB0_68:
	ld.shared.f32 	%f157, [%r36+28];
	setp.leu.f32 	%p33, %f157, 0f00000000;
	mov.u32 	%r314, %r47;
	@%p33 bra 	$L__BB0_70;
	mov.b32 	%r167, 0;
	st.shared.u32 	[%r36+28], %r167;
	st.shared.u32 	[%r37+28], %r4;
$L__BB0_70:
	setp.eq.s32 	%p34, %r48, 0;
	@%p34 bra 	$L__BB0_105;
	ld.shared.f32 	%f414, [%r36];
	ld.shared.f32 	%f415, [%r36+4];
	ld.shared.f32 	%f416, [%r36+8];
	ld.shared.f32 	%f417, [%r36+12];
	ld.shared.f32 	%f418, [%r36+16];
	ld.shared.f32 	%f419, [%r36+20];
	ld.shared.f32 	%f420, [%r36+24];
	ld.shared.f32 	%f421, [%r36+28];
$L__BB0_72:
	setp.leu.f32 	%p35, %f414, 0f00000000;
	@%p35 bra 	$L__BB0_74;
	mov.b32 	%r168, 0;
	st.shared.u32 	[%r36], %r168;
	st.shared.u32 	[%r37], %r314;
	mov.f32 	%f414, 0f00000000;
$L__BB0_74:
	setp.leu.f32 	%p36, %f415, 0f00000000;
	@%p36 bra 	$L__BB0_76;
	mov.b32 	%r169, 0;
	st.shared.u32 	[%r36+4], %r169;
	st.shared.u32 	[%r37+4], %r314;
	mov.f32 	%f415, 0f00000000;
$L__BB0_76:
	setp.leu.f32 	%p37, %f416, 0f00000000;
	@%p37 bra 	$L__BB0_78;
	mov.b32 	%r170, 0;
	st.shared.u32 	[%r36+8], %r170;
	st.shared.u32 	[%r37+8], %r314;
	mov.f32 	%f416, 0f00000000;
$L__BB0_78:
	setp.leu.f32 	%p38, %f417, 0f00000000;
	@%p38 bra 	$L__BB0_80;
	mov.b32 	%r171, 0;
	st.shared.u32 	[%r36+12], %r171;
	st.shared.u32 	[%r37+12], %r314;
	mov.f32 	%f417, 0f00000000;
$L__BB0_80:
	setp.leu.f32 	%p39, %f418, 0f00000000;
	@%p39 bra 	$L__BB0_82;
	mov.b32 	%r172, 0;
	st.shared.u32 	[%r36+16], %r172;
	st.shared.u32 	[%r37+16], %r314;
	mov.f32 	%f418, 0f00000000;
$L__BB0_82:
	setp.leu.f32 	%p40, %f419, 0f00000000;
	@%p40 bra 	$L__BB0_84;
	mov.b32 	%r173, 0;
	st.shared.u32 	[%r36+20], %r173;
	st.shared.u32 	[%r37+20], %r314;
	mov.f32 	%f419, 0f00000000;
$L__BB0_84:
	setp.leu.f32 	%p41, %f420, 0f00000000;
	@%p41 bra 	$L__BB0_86;
	mov.b32 	%r174, 0;
	st.shared.u32 	[%r36+24], %r174;
	st.shared.u32 	[%r37+24], %r314;
	mov.f32 	%f420, 0f00000000;
$L__BB0_86:
	setp.leu.f32 	%p42, %f421, 0f00000000;
	@%p42 bra 	$L__BB0_88;
	mov.b32 	%r175, 0;
	st.shared.u32 	[%r36+28], %r175;
	st.shared.u32 	[%r37+28], %r314;
	mov.f32 	%f421, 0f00000000;
$L__BB0_88:
	add.s32 	%r51, %r314, %r6;
	setp.leu.f32 	%p43, %f414, 0f00000000;
	@%p43 bra 	$L__BB0_90;
	mov.b32 	%r176, 0;
	st.shared.u32 	[%r36], %r176;
	st.shared.u32 	[%r37], %r51;
	mov.f32 	%f414, 0f00000000;
$L__BB0_90:
	setp.leu.f32 	%p44, %f415, 0f00000000;
	@%p44 bra 	$L__BB0_92;
	mov.b32 	%r177, 0;
	st.shared.u32 	[%r36+4], %r177;
	st.shared.u32 	[%r37+4], %r51;
	mov.f32 	%f415, 0f00000000;
$L__BB0_92:
	setp.leu.f32 	%p45, %f416, 0f00000000;
	@%p45 bra 	$L__BB0_94;
	mov.b32 	%r178, 0;
	st.shared.u32 	[%r36+8], %r178;
	st.shared.u32 	[%r37+8], %r51;
	mov.f32 	%f416, 0f00000000;
$L__BB0_94:
	setp.leu.f32 	%p46, %f417, 0f00000000;
	@%p46 bra 	$L__BB0_96;
	mov.b32 	%r179, 0;
	st.shared.u32 	[%r36+12], %r179;
	st.shared.u32 	[%r37+12], %r51;
	mov.f32 	%f417, 0f00000000;
$L__BB0_96:
	setp.leu.f32 	%p47, %f418, 0f00000000;
	@%p47 bra 	$L__BB0_98;
	mov.b32 	%r180, 0;
	st.shared.u32 	[%r36+16], %r180;
	st.shared.u32 	[%r37+16], %r51;
	mov.f32 	%f418, 0f00000000;
$L__BB0_98:
	setp.leu.f32 	%p48, %f419, 0f00000000;
	@%p48 bra 	$L__BB0_100;
	mov.b32 	%r181, 0;
	st.shared.u32 	[%r36+20], %r181;
	st.shared.u32 	[%r37+20], %r51;
	mov.f32 	%f419, 0f00000000;
$L__BB0_100:
	setp.leu.f32 	%p49, %f420, 0f00000000;
	@%p49 bra 	$L__BB0_102;
	mov.b32 	%r182, 0;
	st.shared.u32 	[%r36+24], %r182;
	st.shared.u32 	[%r37+24], %r51;
	mov.f32 	%f420, 0f00000000;
$L__BB0_102:
	setp.leu.f32 	%p50, %f421, 0f00000000;
	@%p50 bra 	$L__BB0_104;
	mov.b32 	%r183, 0;
	st.shared.u32 	[%r36+28], %r183;
	st.shared.u32 	[%r37+28], %r51;
	mov.f32 	%f421, 0f00000000;
$L__BB0_104:
	add.s32 	%r314, %r51, %r6;
	setp.lt.s32 	%p51, %r314, %r1;
	@%p51 bra 	$L__BB0_72;
$L__BB0_105:
	bar.sync 	0;
	@%p4 bra 	$L__BB0_133;
	setp.lt.s32 	%p68, %r3, 1;
	@%p68 bra 	$L__BB0_121;
	cvt.u16.u32 	%rs1, %r6;
	shl.b32 	%r201, %r4, 2;
	mov.u32 	%r202, _ZZ14cuda_knn_indexPfPiPKfS2_PKiE2sD;
	add.s32 	%r203, %r201, %r202;
	add.s32 	%r53, %r203, 128;
	mov.b32 	%r315, 0;
	mov.b16 	%rs13, 0;
	mov.u16 	%rs14, %rs13;
$L__BB0_108:
	sub.s32 	%r55, %r6, %r315;
	shl.b32 	%r204, %r315, 5;
	add.s32 	%r56, %r7, %r204;
	setp.le.u32 	%p69, %r6, %r315;
	ld.shared.f32 	%f113, [%r56];
	mov.u32 	%r329, %r315;
	@%p69 bra 	$L__BB0_120;
	sub.s32 	%r206, %r315, %r6;
	setp.gt.u32 	%p70, %r206, -8;
	mov.u32 	%r321, %r315;
	mov.u32 	%r329, %r315;
	mov.f32 	%f431, %f113;
	@%p70 bra 	$L__BB0_112;
	and.b32  	%r207, %r55, -8;
	neg.s32 	%r317, %r207;
	add.s32 	%r316, %r53, %r204;
	mov.u32 	%r321, %r315;
	mov.u32 	%r329, %r315;
	mov.f32 	%f431, %f113;
$L__BB0_111:
	.pragma "nounroll";
	ld.shared.f32 	%f327, [%r316+-128];
	setp.lt.f32 	%p71, %f327, %f431;
	selp.f32 	%f328, %f327, %f431, %p71;
	selp.b32 	%r209, %r321, %r329, %p71;
	ld.shared.f32 	%f329, [%r316+-96];
	setp.lt.f32 	%p72, %f329, %f328;
	selp.f32 	%f330, %f329, %f328, %p72;
	add.s32 	%r210, %r321, 1;
	selp.b32 	%r211, %r210, %r209, %p72;
	ld.shared.f32 	%f331, [%r316+-64];
	setp.lt.f32 	%p73, %f331, %f330;
	selp.f32 	%f332, %f331, %f330, %p73;
	add.s32 	%r212, %r321, 2;
	selp.b32 	%r213, %r212, %r211, %p73;
	ld.shared.f32 	%f333, [%r316+-32];
	setp.lt.f32 	%p74, %f333, %f332;
	selp.f32 	%f334, %f333, %f332, %p74;
	add.s32 	%r214, %r321, 3;
	selp.b32 	%r215, %r214, %r213, %p74;
	ld.shared.f32 	%f335, [%r316];
	setp.lt.f32 	%p75, %f335, %f334;
	selp.f32 	%f336, %f335, %f334, %p75;
	add.s32 	%r216, %r321, 4;
	selp.b32 	%r217, %r216, %r215, %p75;
	ld.shared.f32 	%f337, [%r316+32];
	setp.lt.f32 	%p76, %f337, %f336;
	selp.f32 	%f338, %f337, %f336, %p76;
	add.s32 	%r218, %r321, 5;
	selp.b32 	%r219, %r218, %r217, %p76;
	ld.shared.f32 	%f339, [%r316+64];
	setp.lt.f32 	%p77, %f339, %f338;
	selp.f32 	%f340, %f339, %f338, %p77;
	add.s32 	%r220, %r321, 6;
	selp.b32 	%r221, %r220, %r219, %p77;
	ld.shared.f32 	%f341, [%r316+96];
	setp.lt.f32 	%p78, %f341, %f340;
	selp.f32 	%f431, %f341, %f340, %p78;
	add.s32 	%r222, %r321, 7;
	selp.b32 	%r329, %r222, %r221, %p78;
	add.s32 	%r321, %r321, 8;
	add.s32 	%r317, %r317, 8;
	add.s32 	%r316, %r316, 256;
	setp.ne.s32 	%p79, %r317, 0;
	@%p79 bra 	$L__BB0_111;
$L__BB0_112:
	and.b32  	%r223, %r55, 7;
	setp.eq.s32 	%p80, %r223, 0;
	@%p80 bra 	$L__BB0_120;
	sub.s16 	%rs10, %rs1, %rs14;
	cvt.u32.u16 	%r225, %rs10;
	and.b32  	%r71, %r225, 7;
	add.s32 	%r226, %r71, -1;
	setp.lt.u32 	%p81, %r226, 3;
	@%p81 bra 	$L__BB0_115;
	shl.b32 	%r227, %r321, 5;
	add.s32 	%r228, %r7, %r227;
	ld.shared.f32 	%f342, [%r228];
	setp.lt.f32 	%p82, %f342, %f431;
	selp.f32 	%f343, %f342, %f431, %p82;
	selp.b32 	%r229, %r321, %r329, %p82;
	add.s32 	%r230, %r321, 1;
	ld.shared.f32 	%f344, [%r228+32];
	setp.lt.f32 	%p83, %f344, %f343;
	selp.f32 	%f345, %f344, %f343, %p83;
	selp.b32 	%r231, %r230, %r229, %p83;
	add.s32 	%r232, %r321, 2;
	ld.shared.f32 	%f346, [%r228+64];
	setp.lt.f32 	%p84, %f346, %f345;
	selp.f32 	%f347, %f346, %f345, %p84;
	selp.b32 	%r233, %r232, %r231, %p84;
	add.s32 	%r234, %r321, 3;
	ld.shared.f32 	%f348, [%r228+96];
	setp.lt.f32 	%p85, %f348, %f347;
	selp.f32 	%f431, %f348, %f347, %p85;
	selp.b32 	%r329, %r234, %r233, %p85;
	add.s32 	%r321, %r321, 4;
$L__BB0_115:
	and.b32  	%r235, %r71, 3;
	setp.eq.s32 	%p86, %r235, 0;
	@%p86 bra 	$L__BB0_120;
	sub.s16 	%rs5, %rs1, %rs13;
	and.b16  	%rs11, %rs5, 3;
	setp.eq.s16 	%p87, %rs11, 1;
	@%p87 bra 	$L__BB0_118;
	shl.b32 	%r237, %r321, 5;
	add.s32 	%r238, %r7, %r237;
	ld.shared.f32 	%f349, [%r238];
	setp.lt.f32 	%p88, %f349, %f431;
	selp.f32 	%f350, %f349, %f431, %p88;
	selp.b32 	%r239, %r321, %r329, %p88;
	add.s32 	%r240, %r321, 1;
	ld.shared.f32 	%f351, [%r238+32];
	setp.lt.f32 	%p89, %f351, %f350;
	selp.f32 	%f431, %f351, %f350, %p89;
	selp.b32 	%r329, %r240, %r239, %p89;
	add.s32 	%r321, %r321, 2;
$L__BB0_118:
	and.b16  	%rs12, %rs5, 1;
	setp.eq.b16 	%p90, %rs12, 1;
	not.pred 	%p91, %p90;
	@%p91 bra 	$L__BB0_120;
	shl.b32 	%r241, %r321, 5;
	add.s32 	%r242, %r7, %r241;
	ld.shared.f32 	%f352, [%r242];
	setp.lt.f32 	%p92, %f352, %f431;
	selp.b32 	%r329, %r321, %r329, %p92;
$L__BB0_120:
	shl.b32 	%r243, %r329, 5;
	add.s32 	%r244, %r7, %r243;
	ld.shared.f32 	%f353, [%r244];
	st.shared.f32 	[%r244], %f113;
	st.shared.f32 	[%r56], %f353;
	add.s32 	%r245, %r8, %r243;
	ld.shared.u32 	%r246, [%r245];
	add.s32 	%r248, %r8, %r204;
	ld.shared.u32 	%r249, [%r248];
	st.shared.u32 	[%r245], %r249;
	st.shared.u32 	[%r248], %r246;
	add.s32 	%r315, %r315, 1;
	setp.ne.s32 	%p93, %r315, %r3;
	add.s16 	%rs14, %rs14, 1;
	add.s16 	%rs13, %rs13, 1;
	@%p93 bra 	$L__BB0_108;
$L__BB0_121:
	ld.param.u64 	%rd41, [_Z14cuda_knn_indexPfPiPKfS2_PKi_param_0];
	setp.lt.s32 	%p94, %r3, 1;
	shl.b32 	%r250, %r3, 5;
	mov.u32 	%r251, _ZZ14cuda_knn_indexPfPiPKfS2_PKiE2sD;
	add.s32 	%r252, %r251, %r250;
	shl.b32 	%r253, %r4, 2;
	add.s32 	%r254, %r252, %r253;
	ld.shared.f32 	%f354, [%r254+-32];
	setp.lt.f32 	%p95, %f354, 0f00000000;
	neg.f32 	%f355, %f354;
	selp.f32 	%f356, %f355, %f354, %p95;
	sqrt.rn.f32 	%f357, %f356;
	cvta.to.global.u64 	%rd30, %rd41;
	mul.wide.s32 	%rd31, %r109, 4;
	add.s64 	%rd32, %rd30, %rd31;
	st.global.f32 	[%rd32], %f357;
	@%p94 bra 	$L__BB0_133;
	mul.lo.s32 	%r85, %r3, %r109;
	and.b32  	%r86, %r3, 7;
	setp.lt.u32 	%p96, %r3, 8;
	mov.b32 	%r334, 0;
	@%p96 bra 	$L__BB0_125;
	and.b32  	%r334, %r3, 2147483640;
	neg.s32 	%r332, %r334;
	add.s64 	%rd4, %rd3, 16;
	mov.u32 	%r257, _ZZ14cuda_knn_indexPfPiPKfS2_PKiE2sI;
	add.s32 	%r258, %r253, %r257;
	add.s32 	%r330, %r258, 128;
	mov.u32 	%r331, %r85;
$L__BB0_124:
	.pragma "nounroll";
	mul.wide.s32 	%rd33, %r331, 4;
	add.s64 	%rd34, %rd4, %rd33;
	ld.shared.u32 	%r259, [%r330+-128];
	add.s32 	%r260, %r259, 1;
	st.global.u32 	[%rd34+-16], %r260;
	ld.shared.u32 	%r261, [%r330+-96];
	add.s32 	%r262, %r261, 1;
	st.global.u32 	[%rd34+-12], %r262;
	ld.shared.u32 	%r263, [%r330+-64];
	add.s32 	%r264, %r263, 1;
	st.global.u32 	[%rd34+-8], %r264;
	ld.shared.u32 	%r265, [%r330+-32];
	add.s32 	%r266, %r265, 1;
	st.global.u32 	[%rd34+-4], %r266;
	ld.shared.u32 	%r267, [%r330];
	add.s32 	%r268, %r267, 1;
	st.global.u32 	[%rd34], %r268;
	ld.shared.u32 	%r269, [%r330+32];
	add.s32 	%r270, %r269, 1;
	st.global.u32 	[%rd34+4], %r270;
	ld.shared.u32 	%r271, [%r330+64];
	add.s32 	%r272, %r271, 1;
	st.global.u32 	[%rd34+8], %r272;
	ld.shared.u32 	%r273, [%r330+96];
	add.s32 	%r274, %r273, 1;
	st.global.u32 	[%rd34+12], %r274;
	add.s32 	%r332, %r332, 8;
	add.s32 	%r331, %r331, 8;
	add.s32 	%r330, %r330, 256;
	setp.ne.s32 	%p97, %r332, 0;
	@%p97 bra 	$L__BB0_124;
$L__BB0_125:
	setp.eq.s32 	%p98, %r86, 0;
	@%p98 bra 	$L__BB0_133;
	and.b32  	%r97, %r3, 3;
	setp.lt.u32 	%p99, %r86, 4;
	@%p99 bra 	$L__BB0_128;
	shl.b32 	%r275, %r334, 5;
	add.s32 	%r276, %r8, %r275;
	ld.shared.u32 	%r277, [%r276];
	add.s32 	%r278, %r277, 1;
	add.s32 	%r279, %r334, %r85;
	mul.wide.s32 	%rd35, %r279, 4;
	add.s64 	%rd36, %rd3, %rd35;
	st.global.u32 	[%rd36], %r278;
	ld.shared.u32 	%r280, [%r276+32];
	add.s32 	%r281, %r280, 1;
	st.global.u32 	[%rd36+4], %r281;
	ld.shared.u32 	%r282, [%r276+64];
	add.s32 	%r283, %r282, 1;
	st.global.u32 	[%rd36+8], %r283;
	ld.shared.u32 	%r284, [%r276+96];
	add.s32 	%r285, %r284, 1;
	st.global.u32 	[%rd36+12], %r285;
	add.s32 	%r334, %r334, 4;
$L__BB0_128:
	setp.eq.s32 	%p100, %r97, 0;
	@%p100 bra 	$L__BB0_133;
	setp.eq.s32 	%p101, %r97, 1;
	@%p101 bra 	$L__BB0_131;
	shl.b32 	%r286, %r334, 5;
	add.s32 	%r287, %r8, %r286;
	ld.shared.u32 	%r288, [%r287];
	add.s32 	%r289, %r288, 1;
	add.s32 	%r290, %r334, %r85;
	mul.wide.s32 	%rd37, %r290, 4;
	add.s64 	%rd38, %rd3, %rd37;
	st.global.u32 	[%rd38], %r289;
	ld.shared.u32 	%r291, [%r287+32];
	add.s32 	%r292, %r291, 1;
	st.global.u32 	[%rd38+4], %r292;
	add.s32 	%r334, %r334, 2;
$L__BB0_131:
	and.b32  	%r293, %r3, 1;
	setp.eq.b32 	%p102, %r293, 1;
	not.pred 	%p103, %p102;
	@%p103 bra 	$L__BB0_133;
	shl.b32 	%r294, %r334, 5;
	add.s32 	%r295, %r8, %r294;
	ld.shared.u32 	%r296, [%r295];
	add.s32 	%r297, %r296, 1;
	add.s32 	%r298, %r334, %r85;
	mul.wide.s32 	%rd39, %r298, 4;
	add.s64 	%rd40, %rd3, %rd39;
	st.global.u32 	[%rd40], %r297;
$L__BB0_133:
	ret;

}


// ===== COMPILED SASS (sm_100) =====

	.target	sm_100

	.elftype	@"ET_EXEC"


//--------------------- .note.nv.tkinfo           --------------------------
	.section	.note.nv.tkinfo,"",@"SHT_NOTE"
	.sectionflags	@"SHF_NOTE_NV_TKINFO"
	.tkinfo
        /*0018*/ 	.word	0x00000002
        /*0030*/ 	.string	""
        /*0030*/ 	.string	"ptxas"
        /*0030*/ 	.string	"Cuda compilation tools, release 13.0, V13.0.88"
        /*0030*/ 	.string	"Build cuda_13.0.r13.0/compiler.36424714_0"
        /*0030*/ 	.string	"-arch sm_100 -m 64 "



//--------------------- .note.nv.cuinfo           --------------------------
	.section	.note.nv.cuinfo,"",@"SHT_NOTE"
	.sectionflags	@"SHF_NOTE_NV_CUINFO"
        /*0018*/ 	.short	0x0002
        /*001a*/ 	.short	0x0064
        /*001c*/ 	.short	0x0082
	.zero		2


//--------------------- .nv.info                  --------------------------
	.section	.nv.info,"",@"SHT_CUDA_INFO"
	.align	4


	//----- nvinfo : EIATTR_REGCOUNT
	.align		4
        /*0000*/ 	.byte	0x04, 0x2f
        /*0002*/ 	.short	(.L_1 - .L_0)
	.align		4
.L_0:
        /*0004*/ 	.word	index@(_Z14cuda_knn_indexPfPiPKfS2_PKi)
        /*0008*/ 	.word	0x0000002f


	//----- nvinfo : EIATTR_FRAME_SIZE
	.align		4
.L_1:
        /*000c*/ 	.byte	0x04, 0x11
        /*000e*/ 	.short	(.L_3 - .L_2)
	.align		4
.L_2:
        /*0010*/ 	.word	index@($__internal_0_$__cuda_sm20_sqrt_rn_f32_slowpath)
        /*0014*/ 	.word	0x00000000


	//----- nvinfo : EIATTR_FRAME_SIZE
	.align		4
.L_3:
        /*0018*/ 	.byte	0x04, 0x11
        /*001a*/ 	.short	(.L_5 - .L_4)
	.align		4
.L_4:
        /*001c*/ 	.word	index@(_Z14cuda_knn_indexPfPiPKfS2_PKi)
        /*0020*/ 	.word	0x00000000


	//----- nvinfo : EIATTR_MIN_STACK_SIZE
	.align		4
.L_5:
        /*0024*/ 	.byte	0x04, 0x12
        /*0026*/ 	.short	(.L_7 - .L_6)
	.align		4
.L_6:
        /*0028*/ 	.word	index@(_Z14cuda_knn_indexPfPiPKfS2_PKi)
        /*002c*/ 	.word	0x00000000
.L_7:


//--------------------- .nv.compat                --------------------------
	.section	.nv.compat,"",@"SHT_CUDA_COMPAT_INFO"
	.align	4
        /*0000*/ 	.byte	0x02, 0x09, 0x00, 0x00, 0x02, 0x02, 0x01, 0x00, 0x02, 0x05, 0x05, 0x00, 0x03, 0x07, 0x01, 0x01
        /*0010*/ 	.byte	0x02, 0x03, 0x00, 0x00, 0x02, 0x06, 0x01, 0x00, 0x04, 0x0b, 0x08, 0x00, 0x01, 0x00, 0x00, 0x00
        /*0020*/ 	.byte	0x00, 0x00, 0x00, 0x00


//--------------------- .nv.info._Z14cuda_knn_indexPfPiPKfS2_PKi --------------------------
	.section	.nv.info._Z14cuda_knn_indexPfPiPKfS2_PKi,"",@"SHT_CUDA_INFO"
	.sectionflags	@""
	.align	4


	//----- nvinfo : EIATTR_CUDA_API_VERSION
	.align		4
        /*0000*/ 	.byte	0x04, 0x37
        /*0002*/ 	.short	(.L_9 - .L_8)
.L_8:
        /*0004*/ 	.word	0x00000082


	//----- nvinfo : EIATTR_KPARAM_INFO
	.align		4
.L_9:
        /*0008*/ 	.byte	0x04, 0x17
        /*000a*/ 	.short	(.L_11 - .L_10)
.L_10:
        /*000c*/ 	.word	0x00000000
        /*0010*/ 	.short	0x0004
        /*0012*/ 	.short	0x0020
        /*0014*/ 	.byte	0x00, 0xf5, 0x21, 0x00


	//----- nvinfo : EIATTR_KPARAM_INFO
	.align		4
.L_11:
        /*0018*/ 	.byte	0x04, 0x17
        /*001a*/ 	.short	(.L_13 - .L_12)
.L_12:
        /*001c*/ 	.word	0x00000000
        /*0020*/ 	.short	0x0003
        /*0022*/ 	.short	0x0018
        /*0024*/ 	.byte	0x00, 0xf5, 0x21, 0x00


	//----- nvinfo : EIATTR_KPARAM_INFO
	.align		4
.L_13:
        /*0028*/ 	.byte	0x04, 0x17
        /*002a*/ 	.short	(.L_15 - .L_14)
.L_14:
        /*002c*/ 	.word	0x00000000
        /*0030*/ 	.short	0x0002
        /*0032*/ 	.short	0x0010
        /*0034*/ 	.byte	0x00, 0xf5, 0x21, 0x00


	//----- nvinfo : EIATTR_KPARAM_INFO
	.align		4
.L_15:
        /*0038*/ 	.byte	0x04, 0x17
        /*003a*/ 	.short	(.L_17 - .L_16)
.L_16:
        /*003c*/ 	.word	0x00000000
        /*0040*/ 	.short	0x0001
        /*0042*/ 	.short	0x0008
        /*0044*/ 	.byte	0x00, 0xf5, 0x21, 0x00


	//----- nvinfo : EIATTR_KPARAM_INFO
	.align		4
.L_17:
        /*0048*/ 	.byte	0x04, 0x17
        /*004a*/ 	.short	(.L_19 - .L_18)
.L_18:
        /*004c*/ 	.word	0x00000000
        /*0050*/ 	.short	0x0000
        /*0052*/ 	.short	0x0000
        /*0054*/ 	.byte	0x00, 0xf5, 0x21, 0x00


	//----- nvinfo : EIATTR_SPARSE_MMA_MASK
	.align		4
.L_19:
        /*0058*/ 	.byte	0x03, 0x50
        /*005a*/ 	.short	0x0000


	//----- nvinfo : EIATTR_MAXREG_COUNT
	.align		4
        /*005c*/ 	.byte	0x03, 0x1b
        /*005e*/ 	.short	0x00ff


	//----- nvinfo : EIATTR_NUM_BARRIERS
	.align		4
        /*0060*/ 	.byte	0x02, 0x4c
        /*0062*/ 	.byte	0x01
	.zero		1


	//----- nvinfo : EIATTR_MERCURY_ISA_VERSION
	.align		4
        /*0064*/ 	.byte	0x03, 0x5f
        /*0066*/ 	.short	0x0101


	//----- nvinfo : EIATTR_VRC_CTA_INIT_COUNT
	.align		4
        /*0068*/ 	.byte	0x02, 0x4a
	.zero		1
	.zero		1


	//----- nvinfo : EIATTR_EXIT_INSTR_OFFSETS
	.align		4
        /*006c*/ 	.byte	0x04, 0x1c
        /*006e*/ 	.short	(.L_21 - .L_20)


	//   ....[0]....
.L_20:
        /*0070*/ 	.word	0x00002420


	//   ....[1]....
        /*0074*/ 	.word	0x00002e10


	//   ....[2]....
        /*0078*/ 	.word	0x00003140


	//   ....[3]....
        /*007c*/ 	.word	0x000032a0


	//   ....[4]....
        /*0080*/ 	.word	0x000033a0


	//   ....[5]....
        /*0084*/ 	.word	0x00003420


	//----- nvinfo : EIATTR_CRS_STACK_SIZE
	.align		4
.L_21:
        /*0088*/ 	.byte	0x04, 0x1e
        /*008a*/ 	.short	(.L_23 - .L_22)
.L_22:
        /*008c*/ 	.word	0x00000000


	//----- nvinfo : EIATTR_CBANK_PARAM_SIZE
	.align		4
.L_23:
        /*0090*/ 	.byte	0x03, 0x19
        /*0092*/ 	.short	0x0028


	//----- nvinfo : EIATTR_PARAM_CBANK
	.align		4
        /*0094*/ 	.byte	0x04, 0x0a
        /*0096*/ 	.short	(.L_25 - .L_24)
	.align		4
.L_24:
        /*0098*/ 	.word	index@(.nv.constant0._Z14cuda_knn_indexPfPiPKfS2_PKi)
        /*009c*/ 	.short	0x0380
        /*009e*/ 	.short	0x0028


	//----- nvinfo : EIATTR_SW_WAR
	.align		4
.L_25:
        /*00a0*/ 	.byte	0x04, 0x36
        /*00a2*/ 	.short	(.L_27 - .L_26)
.L_26:
        /*00a4*/ 	.word	0x00000008
.L_27:


//--------------------- .nv.callgraph             --------------------------
	.section	.nv.callgraph,"",@"SHT_CUDA_CALLGRAPH"
	.align	4
	.sectionentsize	8
	.align		4
        /*0000*/ 	.word	0x00000000
	.align		4
        /*0004*/ 	.word	0xffffffff
	.align		4
        /*0008*/ 	.word	0x00000000
	.align		4
        /*000c*/ 	.word	0xfffffffe
	.align		4
        /*0010*/ 	.word	0x00000000
	.align		4
        /*0014*/ 	.word	0xfffffffd
	.align		4
        /*0018*/ 	.word	0x00000000
	.align		4
        /*001c*/ 	.word	0xfffffffc


//--------------------- .text._Z14cuda_knn_indexPfPiPKfS2_PKi --------------------------
	.section	.text._Z14cuda_knn_indexPfPiPKfS2_PKi,"ax",@progbits
	.align	128
        .global         _Z14cuda_knn_indexPfPiPKfS2_PKi
        .type           _Z14cuda_knn_indexPfPiPKfS2_PKi,@function
        .size           _Z14cuda_knn_indexPfPiPKfS2_PKi,(.L_x_39 - _Z14cuda_knn_indexPfPiPKfS2_PKi)
        .other          _Z14cuda_knn_indexPfPiPKfS2_PKi,@"STO_CUDA_ENTRY STV_DEFAULT"
_Z14cuda_knn_indexPfPiPKfS2_PKi:
.text._Z14cuda_knn_indexPfPiPKfS2_PKi:
[----:B------:R-:W-:Y:S08]  /*0000*/  LDC R1, c[0x0][0x37c] ;  /* 0x0000df00ff017b82 */ /* 0x000ff00000000800 */
[----:B------:R-:W0:Y:S01]  /*0010*/  LDC.64 R4, c[0x0][0x3a0] ;  /* 0x0000e800ff047b82 */ /* 0x000e220000000a00 */
[----:B------:R-:W0:Y:S02]  /*0020*/  LDCU.64 UR8, c[0x0][0x358] ;  /* 0x00006b00ff0877ac */ /* 0x000e240008000a00 */
[----:B0-----:R-:W2:Y:S04]  /*0030*/  LDG.E R7, desc[UR8][R4.64+0x4] ;  /* 0x0000040804077981 */ /* 0x001ea8000c1e1900 */
[----:B------:R0:W5:Y:S04]  /*0040*/  LDG.E R33, desc[UR8][R4.64] ;  /* 0x0000000804217981 */ /* 0x000168000c1e1900 */
[----:B------:R0:W5:Y:S04]  /*0050*/  LDG.E R31, desc[UR8][R4.64+0x8] ;  /* 0x00000808041f7981 */ /* 0x000168000c1e1900 */
[----:B------:R0:W5:Y:S01]  /*0060*/  LDG.E R29, desc[UR8][R4.64+0xc] ;  /* 0x00000c08041d7981 */ /* 0x000162000c1e1900 */
[----:B------:R-:W1:Y:S01]  /*0070*/  S2UR UR4, SR_CTAID.X ;  /* 0x00000000000479c3 */ /* 0x000e620000002500 */
[----:B------:R-:W-:Y:S01]  /*0080*/  UMOV UR6, 0x400 ;  /* 0x0000040000067882 */ /* 0x000fe20000000000 */
[----:B------:R-:W-:Y:S01]  /*0090*/  BSSY.RECONVERGENT B0, `(.L_x_0) ;  /* 0x00000bc000007945 */ /* 0x000fe20003800200 */
[----:B------:R-:W1:Y:S01]  /*00a0*/  S2R R9, SR_CTAID.Y ;  /* 0x0000000000097919 */ /* 0x000e620000002600 */
[----:B------:R-:W-:Y:S01]  /*00b0*/  UIADD3 UR5, UPT, UPT, UR6, 0x2480, URZ ;  /* 0x0000248006057890 */ /* 0x000fe2000fffe0ff */
[----:B------:R-:W3:Y:S03]  /*00c0*/  S2R R0, SR_TID.X ;  /* 0x0000000000007919 */ /* 0x000ee60000002100 */
[----:B------:R-:W1:Y:S08]  /*00d0*/  LDC R2, c[0x0][0x370] ;  /* 0x0000dc00ff027b82 */ /* 0x000e700000000800 */
[----:B------:R-:W4:Y:S08]  /*00e0*/  S2UR UR7, SR_CgaCtaId ;  /* 0x00000000000779c3 */ /* 0x000f300000008800 */
[----:B------:R-:W0:Y:S01]  /*00f0*/  LDC R3, c[0x0][0x360] ;  /* 0x0000d800ff037b82 */ /* 0x000e220000000800 */
[----:B-1----:R-:W-:Y:S01]  /*0100*/  IMAD R9, R9, R2, UR4 ;  /* 0x0000000409097e24 */ /* 0x002fe2000f8e0202 */
[----:B------:R-:W-:-:S03]  /*0110*/  UIADD3 UR4, UPT, UPT, UR6, 0x480, URZ ;  /* 0x0000048006047890 */ /* 0x000fc6000fffe0ff */
[----:B---3--:R-:W-:Y:S01]  /*0120*/  IMAD R26, R9, 0x8, R0 ;  /* 0x00000008091a7824 */ /* 0x008fe200078e0200 */
[----:B----4-:R-:W-:Y:S02]  /*0130*/  ULEA UR4, UR7, UR4, 0x18 ;  /* 0x0000000407047291 */ /* 0x010fe4000f8ec0ff */
[----:B------:R-:W-:-:S06]  /*0140*/  ULEA UR5, UR7, UR5, 0x18 ;  /* 0x0000000507057291 */ /* 0x000fcc000f8ec0ff */
[----:B------:R-:W-:Y:S02]  /*0150*/  LEA R27, R0, UR5, 0x2 ;  /* 0x00000005001b7c11 */ /* 0x000fe4000f8e10ff */
[----:B--2---:R-:W-:Y:S02]  /*0160*/  ISETP.GE.AND P0, PT, R26, R7, PT ;  /* 0x000000071a00720c */ /* 0x004fe40003f06270 */
[C---:B------:R-:W-:Y:S02]  /*0170*/  LEA R7, R0.reuse, UR4, 0x2 ;  /* 0x0000000400077c11 */ /* 0x040fe4000f8e10ff */
[----:B------:R-:W-:-:S13]  /*0180*/  ISETP.LT.U32.AND P0, PT, R0, 0x8, !P0 ;  /* 0x000000080000780c */ /* 0x000fda0004701070 */
[----:B0-----:R-:W-:Y:S05]  /*0190*/  @!P0 BRA `(.L_x_1) ;  /* 0x0000000800ac8947 */ /* 0x001fea0003800000 */
[----:B-----5:R-:W-:-:S13]  /*01a0*/  ISETP.GE.AND P1, PT, R31, 0x1, PT ;  /* 0x000000011f00780c */ /* 0x020fda0003f26270 */
[----:B------:R-:W-:Y:S05]  /*01b0*/  @!P1 BRA `(.L_x_2) ;  /* 0x0000000400a49947 */ /* 0x000fea0003800000 */
[C---:B------:R-:W-:Y:S01]  /*01c0*/  ISETP.GE.U32.AND P1, PT, R31.reuse, 0x10, PT ;  /* 0x000000101f00780c */ /* 0x040fe20003f26070 */
[----:B------:R-:W-:Y:S01]  /*01d0*/  ULEA UR4, UR7, UR6, 0x18 ;  /* 0x0000000607047291 */ /* 0x000fe2000f8ec0ff */
[C---:B------:R-:W-:Y:S01]  /*01e0*/  LOP3.LUT R15, R31.reuse, 0xf, RZ, 0xc0, !PT ;  /* 0x0000000f1f0f7812 */ /* 0x040fe200078ec0ff */
[----:B------:R-:W-:Y:S02]  /*01f0*/  IMAD R2, R31, R26, RZ ;  /* 0x0000001a1f027224 */ /* 0x000fe400078e02ff */
[----:B------:R-:W-:Y:S01]  /*0200*/  IMAD.MOV.U32 R9, RZ, RZ, RZ ;  /* 0x000000ffff097224 */ /* 0x000fe200078e00ff */
[----:B------:R-:W-:Y:S02]  /*0210*/  ISETP.NE.AND P2, PT, R15, RZ, PT ;  /* 0x000000ff0f00720c */ /* 0x000fe40003f45270 */
[----:B------:R-:W-:-:S05]  /*0220*/  LEA R6, R0, UR4, 0x2 ;  /* 0x0000000400067c11 */ /* 0x000fca000f8e10ff */
[----:B------:R-:W-:Y:S06]  /*0230*/  @!P1 BRA `(.L_x_3) ;  /* 0x0000000000a49947 */ /* 0x000fec0003800000 */
[----:B------:R-:W-:Y:S01]  /*0240*/  HFMA2 R11, -RZ, RZ, 0, 0 ;  /* 0x00000000ff0b7431 */ /* 0x000fe200000001ff */
[----:B------:R-:W-:-:S07]  /*0250*/  LOP3.LUT R9, R31, 0x7ffffff0, RZ, 0xc0, !PT ;  /* 0x7ffffff01f097812 */ /* 0x000fce00078ec0ff */
.L_x_4:
[----:B0-----:R-:W0:Y:S01]  /*0260*/  LDC.64 R4, c[0x0][0x398] ;  /* 0x0000e600ff047b82 */ /* 0x001e220000000a00 */
[----:B------:R-:W-:-:S04]  /*0270*/  IMAD.IADD R13, R2, 0x1, R11 ;  /* 0x00000001020d7824 */ /* 0x000fc800078e020b */
[----:B0-----:R-:W-:-:S05]  /*0280*/  IMAD.WIDE R4, R13, 0x4, R4 ;  /* 0x000000040d047825 */ /* 0x001fca00078e0204 */
[----:B------:R-:W2:Y:S04]  /*0290*/  LDG.E R8, desc[UR8][R4.64] ;  /* 0x0000000804087981 */ /* 0x000ea8000c1e1900 */
[----:B------:R-:W3:Y:S04]  /*02a0*/  LDG.E R10, desc[UR8][R4.64+0x4] ;  /* 0x00000408040a7981 */ /* 0x000ee8000c1e1900 */
[----:B------:R-:W4:Y:S04]  /*02b0*/  LDG.E R12, desc[UR8][R4.64+0x8] ;  /* 0x00000808040c7981 */ /* 0x000f28000c1e1900 */
[----:B------:R-:W5:Y:S04]  /*02c0*/  LDG.E R14, desc[UR8][R4.64+0xc] ;  /* 0x00000c08040e7981 */ /* 0x000f68000c1e1900 */
        /* <DEDUP_REMOVED lines=11> */
[----:B------:R-:W5:Y:S01]  /*0380*/  LDG.E R40, desc[UR8][R4.64+0x3c] ;  /* 0x00003c0804287981 */ /* 0x000f62000c1e1900 */
[C---:B------:R-:W-:Y:S01]  /*0390*/  IMAD R13, R11.reuse, 0x20, R6 ;  /* 0x000000200b0d7824 */ /* 0x040fe200078e0206 */
[----:B------:R-:W-:-:S04]  /*03a0*/  IADD3 R11, PT, PT, R11, 0x10, RZ ;  /* 0x000000100b0b7810 */ /* 0x000fc80007ffe0ff */
[----:B------:R-:W-:Y:S01]  /*03b0*/  ISETP.NE.AND P1, PT, R11, R9, PT ;  /* 0x000000090b00720c */ /* 0x000fe20003f25270 */
[----:B--2---:R0:W-:Y:S04]  /*03c0*/  STS [R13], R8 ;  /* 0x000000080d007388 */ /* 0x0041e80000000800 */
[----:B---3--:R0:W-:Y:S04]  /*03d0*/  STS [R13+0x20], R10 ;  /* 0x0000200a0d007388 */ /* 0x0081e80000000800 */
[----:B----4-:R0:W-:Y:S04]  /*03e0*/  STS [R13+0x40], R12 ;  /* 0x0000400c0d007388 */ /* 0x0101e80000000800 */
[----:B-----5:R0:W-:Y:S04]  /*03f0*/  STS [R13+0x60], R14 ;  /* 0x0000600e0d007388 */ /* 0x0201e80000000800 */
[----:B------:R0:W-:Y:S04]  /*0400*/  STS [R13+0x80], R16 ;  /* 0x000080100d007388 */ /* 0x0001e80000000800 */
        /* <DEDUP_REMOVED lines=10> */
[----:B------:R0:W-:Y:S01]  /*04b0*/  STS [R13+0x1e0], R40 ;  /* 0x0001e0280d007388 */ /* 0x0001e20000000800 */
[----:B------:R-:W-:Y:S05]  /*04c0*/  @P1 BRA `(.L_x_4) ;  /* 0xfffffffc00641947 */ /* 0x000fea000383ffff */
.L_x_3:
[----:B------:R-:W-:Y:S05]  /*04d0*/  @!P2 BRA `(.L_x_2) ;  /* 0x0000000000dca947 */ /* 0x000fea0003800000 */
[----:B------:R-:W-:Y:S02]  /*04e0*/  ISETP.GE.U32.AND P1, PT, R15, 0x8, PT ;  /* 0x000000080f00780c */ /* 0x000fe40003f26070 */
[----:B0-----:R-:W-:-:S04]  /*04f0*/  LOP3.LUT R13, R31, 0x7, RZ, 0xc0, !PT ;  /* 0x000000071f0d7812 */ /* 0x001fc800078ec0ff */
[----:B------:R-:W-:-:S07]  /*0500*/  ISETP.NE.AND P2, PT, R13, RZ, PT ;  /* 0x000000ff0d00720c */ /* 0x000fce0003f45270 */
[----:B------:R-:W-:Y:S06]  /*0510*/  @!P1 BRA `(.L_x_5) ;  /* 0x0000000000549947 */ /* 0x000fec0003800000 */
[----:B------:R-:W0:Y:S01]  /*0520*/  LDC.64 R4, c[0x0][0x398] ;  /* 0x0000e600ff047b82 */ /* 0x000e220000000a00 */
        /* <DEDUP_REMOVED lines=9> */
[----:B------:R-:W5:Y:S01]  /*05c0*/  LDG.E R22, desc[UR8][R4.64+0x1c] ;  /* 0x00001c0804167981 */ /* 0x000f62000c1e1900 */
[C---:B------:R-:W-:Y:S01]  /*05d0*/  IMAD R11, R9.reuse, 0x20, R6 ;  /* 0x00000020090b7824 */ /* 0x040fe200078e0206 */
[----:B------:R-:W-:-:S04]  /*05e0*/  IADD3 R9, PT, PT, R9, 0x8, RZ ;  /* 0x0000000809097810 */ /* 0x000fc80007ffe0ff */
[----:B--2---:R0:W-:Y:S04]  /*05f0*/  STS [R11], R8 ;  /* 0x000000080b007388 */ /* 0x0041e80000000800 */
[----:B---3--:R0:W-:Y:S04]  /*0600*/  STS [R11+0x20], R10 ;  /* 0x0000200a0b007388 */ /* 0x0081e80000000800 */
[----:B----4-:R0:W-:Y:S04]  /*0610*/  STS [R11+0x40], R12 ;  /* 0x0000400c0b007388 */ /* 0x0101e80000000800 */
[----:B-----5:R0:W-:Y:S04]  /*0620*/  STS [R11+0x60], R14 ;  /* 0x0000600e0b007388 */ /* 0x0201e80000000800 */
[----:B------:R0:W-:Y:S04]  /*0630*/  STS [R11+0x80], R16 ;  /* 0x000080100b007388 */ /* 0x0001e80000000800 */
[----:B------:R0:W-:Y:S04]  /*0640*/  STS [R11+0xa0], R18 ;  /* 0x0000a0120b007388 */ /* 0x0001e80000000800 */
[----:B------:R0:W-:Y:S04]  /*0650*/  STS [R11+0xc0], R20 ;  /* 0x0000c0140b007388 */ /* 0x0001e80000000800 */
[----:B------:R0:W-:Y:S02]  /*0660*/  STS [R11+0xe0], R22 ;  /* 0x0000e0160b007388 */ /* 0x0001e40000000800 */
.L_x_5:
[----:B------:R-:W-:Y:S05]  /*0670*/  @!P2 BRA `(.L_x_2) ;  /* 0x000000000074a947 */ /* 0x000fea0003800000 */
[----:B------:R-:W-:Y:S02]  /*0680*/  ISETP.GE.U32.AND P1, PT, R13, 0x4, PT ;  /* 0x000000040d00780c */ /* 0x000fe40003f26070 */
[----:B------:R-:W-:-:S04]  /*0690*/  LOP3.LUT R15, R31, 0x3, RZ, 0xc0, !PT ;  /* 0x000000031f0f7812 */ /* 0x000fc800078ec0ff */
[----:B------:R-:W-:-:S07]  /*06a0*/  ISETP.NE.AND P2, PT, R15, RZ, PT ;  /* 0x000000ff0f00720c */ /* 0x000fce0003f45270 */
[----:B------:R-:W-:Y:S06]  /*06b0*/  @!P1 BRA `(.L_x_6) ;  /* 0x0000000000349947 */ /* 0x000fec0003800000 */
[----:B------:R-:W1:Y:S01]  /*06c0*/  LDC.64 R4, c[0x0][0x398] ;  /* 0x0000e600ff047b82 */ /* 0x000e620000000a00 */
[----:B0-----:R-:W-:-:S04]  /*06d0*/  IMAD.IADD R11, R2, 0x1, R9 ;  /* 0x00000001020b7824 */ /* 0x001fc800078e0209 */
[----:B-1----:R-:W-:-:S05]  /*06e0*/  IMAD.WIDE R4, R11, 0x4, R4 ;  /* 0x000000040b047825 */ /* 0x002fca00078e0204 */
[----:B------:R-:W2:Y:S04]  /*06f0*/  LDG.E R8, desc[UR8][R4.64] ;  /* 0x0000000804087981 */ /* 0x000ea8000c1e1900 */
[----:B------:R-:W3:Y:S04]  /*0700*/  LDG.E R10, desc[UR8][R4.64+0x4] ;  /* 0x00000408040a7981 */ /* 0x000ee8000c1e1900 */
[----:B------:R-:W4:Y:S04]  /*0710*/  LDG.E R12, desc[UR8][R4.64+0x8] ;  /* 0x00000808040c7981 */ /* 0x000f28000c1e1900 */
[----:B------:R-:W5:Y:S01]  /*0720*/  LDG.E R14, desc[UR8][R4.64+0xc] ;  /* 0x00000c08040e7981 */ /* 0x000f62000c1e1900 */
[C---:B------:R-:W-:Y:S01]  /*0730*/  IMAD R11, R9.reuse, 0x20, R6 ;  /* 0x00000020090b7824 */ /* 0x040fe200078e0206 */
[----:B------:R-:W-:-:S04]  /*0740*/  IADD3 R9, PT, PT, R9, 0x4, RZ ;  /* 0x0000000409097810 */ /* 0x000fc80007ffe0ff */
[----:B--2---:R1:W-:Y:S04]  /*0750*/  STS [R11], R8 ;  /* 0x000000080b007388 */ /* 0x0043e80000000800 */
[----:B---3--:R1:W-:Y:S04]  /*0760*/  STS [R11+0x20], R10 ;  /* 0x0000200a0b007388 */ /* 0x0083e80000000800 */
[----:B----4-:R1:W-:Y:S04]  /*0770*/  STS [R11+0x40], R12 ;  /* 0x0000400c0b007388 */ /* 0x0103e80000000800 */
[----:B-----5:R1:W-:Y:S02]  /*0780*/  STS [R11+0x60], R14 ;  /* 0x0000600e0b007388 */ /* 0x0203e40000000800 */
.L_x_6:
[----:B------:R-:W-:Y:S05]  /*0790*/  @!P2 BRA `(.L_x_2) ;  /* 0x00000000002ca947 */ /* 0x000fea0003800000 */
[----:B01----:R-:W0:Y:S01]  /*07a0*/  LDC.64 R10, c[0x0][0x398] ;  /* 0x0000e600ff0a7b82 */ /* 0x003e220000000a00 */
[----:B------:R-:W-:-:S05]  /*07b0*/  UMOV UR4, URZ ;  /* 0x000000ff00047c82 */ /* 0x000fca0008000000 */
.L_x_7:
[----:B------:R-:W-:-:S04]  /*07c0*/  IMAD.IADD R5, R2, 0x1, R9 ;  /* 0x0000000102057824 */ /* 0x000fc800078e0209 */
[----:B0-2---:R-:W-:-:S06]  /*07d0*/  IMAD.WIDE R4, R5, 0x4, R10 ;  /* 0x0000000405047825 */ /* 0x005fcc00078e020a */
[----:B------:R-:W2:Y:S01]  /*07e0*/  LDG.E R4, desc[UR8][R4.64] ;  /* 0x0000000804047981 */ /* 0x000ea2000c1e1900 */
[C---:B------:R-:W-:Y:S01]  /*07f0*/  IMAD R13, R9.reuse, 0x20, R6 ;  /* 0x00000020090d7824 */ /* 0x040fe200078e0206 */
[----:B------:R-:W-:Y:S01]  /*0800*/  UIADD3 UR4, UPT, UPT, UR4, 0x1, URZ ;  /* 0x0000000104047890 */ /* 0x000fe2000fffe0ff */
[----:B------:R-:W-:-:S05]  /*0810*/  IADD3 R9, PT, PT, R9, 0x1, RZ ;  /* 0x0000000109097810 */ /* 0x000fca0007ffe0ff */
[----:B------:R-:W-:Y:S01]  /*0820*/  ISETP.NE.AND P1, PT, R15, UR4, PT ;  /* 0x000000040f007c0c */ /* 0x000fe2000bf25270 */
[----:B--2---:R2:W-:-:S12]  /*0830*/  STS [R13], R4 ;  /* 0x000000040d007388 */ /* 0x0045d80000000800 */
[----:B------:R-:W-:Y:S05]  /*0840*/  @P1 BRA `(.L_x_7) ;  /* 0xfffffffc00dc1947 */ /* 0x000fea000383ffff */
.L_x_2:
[C---:B------:R-:W-:Y:S01]  /*0850*/  ISETP.GE.U32.AND P1, PT, R3.reuse, 0x8, PT ;  /* 0x000000080300780c */ /* 0x040fe20003f26070 */
[----:B------:R-:W-:Y:S01]  /*0860*/  IMAD.MOV.U32 R2, RZ, RZ, RZ ;  /* 0x000000ffff027224 */ /* 0x000fe200078e00ff */
[----:B------:R-:W-:-:S04]  /*0870*/  LOP3.LUT R9, R3, 0x7, RZ, 0xc0, !PT ;  /* 0x0000000703097812 */ /* 0x000fc800078ec0ff */
[----:B------:R-:W-:-:S07]  /*0880*/  ISETP.NE.AND P2, PT, R9, RZ, PT ;  /* 0x000000ff0900720c */ /* 0x000fce0003f45270 */
[----:B------:R-:W-:Y:S06]  /*0890*/  @!P1 BRA `(.L_x_8) ;  /* 0x0000000000609947 */ /* 0x000fec0003800000 */
[----:B------:R-:W-:Y:S01]  /*08a0*/  LOP3.LUT R2, R3, 0x7f8, RZ, 0xc0, !PT ;  /* 0x000007f803027812 */ /* 0x000fe200078ec0ff */
[----:B--2---:R-:W-:Y:S01]  /*08b0*/  IMAD.MOV.U32 R4, RZ, RZ, RZ ;  /* 0x000000ffff047224 */ /* 0x004fe200078e00ff */
[----:B01----:R-:W-:-:S07]  /*08c0*/  MOV R8, 0x7f7ff023 ;  /* 0x7f7ff02300087802 */ /* 0x003fce0000000f00 */
.L_x_9:
[C---:B---3--:R-:W-:Y:S02]  /*08d0*/  IMAD R5, R4.reuse, 0x20, R7 ;  /* 0x0000002004057824 */ /* 0x048fe400078e0207 */
[C---:B------:R-:W-:Y:S01]  /*08e0*/  IMAD R6, R4.reuse, 0x20, R27 ;  /* 0x0000002004067824 */ /* 0x040fe200078e021b */
[----:B------:R-:W-:Y:S02]  /*08f0*/  IADD3 R4, PT, PT, R4, 0x8, RZ ;  /* 0x0000000804047810 */ /* 0x000fe40007ffe0ff */
[----:B------:R3:W-:Y:S02]  /*0900*/  STS [R5], R8 ;  /* 0x0000000805007388 */ /* 0x0007e40000000800 */
[----:B------:R-:W-:Y:S02]  /*0910*/  ISETP.NE.AND P1, PT, R4, R2, PT ;  /* 0x000000020400720c */ /* 0x000fe40003f25270 */
[----:B------:R3:W-:Y:S04]  /*0920*/  STS [R6], RZ ;  /* 0x000000ff06007388 */ /* 0x0007e80000000800 */
[----:B------:R3:W-:Y:S04]  /*0930*/  STS [R5+0x20], R8 ;  /* 0x0000200805007388 */ /* 0x0007e80000000800 */
[----:B------:R3:W-:Y:S04]  /*0940*/  STS [R6+0x20], RZ ;  /* 0x000020ff06007388 */ /* 0x0007e80000000800 */
        /* <DEDUP_REMOVED lines=11> */
[----:B------:R3:W-:Y:S01]  /*0a00*/  STS [R6+0xe0], RZ ;  /* 0x0000e0ff06007388 */ /* 0x0007e20000000800 */
[----:B------:R-:W-:Y:S05]  /*0a10*/  @P1 BRA `(.L_x_9) ;  /* 0xfffffffc00ac1947 */ /* 0x000fea000383ffff */
.L_x_8:
[----:B------:R-:W-:Y:S05]  /*0a20*/  @!P2 BRA `(.L_x_1) ;  /* 0x000000000088a947 */ /* 0x000fea0003800000 */
[----:B------:R-:W-:Y:S02]  /*0a30*/  ISETP.GE.U32.AND P1, PT, R9, 0x4, PT ;  /* 0x000000040900780c */ /* 0x000fe40003f26070 */
[----:B---3--:R-:W-:-:S04]  /*0a40*/  LOP3.LUT R6, R3, 0x3, RZ, 0xc0, !PT ;  /* 0x0000000303067812 */ /* 0x008fc800078ec0ff */
[----:B------:R-:W-:-:S07]  /*0a50*/  ISETP.NE.AND P2, PT, R6, RZ, PT ;  /* 0x000000ff0600720c */ /* 0x000fce0003f45270 */
[----:B------:R-:W-:Y:S06]  /*0a60*/  @!P1 BRA `(.L_x_10) ;  /* 0x0000000000309947 */ /* 0x000fec0003800000 */
[C---:B--2---:R-:W-:Y:S01]  /*0a70*/  IMAD R4, R2.reuse, 0x20, R7 ;  /* 0x0000002002047824 */ /* 0x044fe200078e0207 */
[C---:B------:R-:W-:Y:S01]  /*0a80*/  LEA R5, R2.reuse, R27, 0x5 ;  /* 0x0000001b02057211 */ /* 0x040fe200078e28ff */
[----:B------:R-:W-:Y:S02]  /*0a90*/  IMAD.MOV.U32 R9, RZ, RZ, 0x7f7ff023 ;  /* 0x7f7ff023ff097424 */ /* 0x000fe400078e00ff */
[----:B------:R-:W-:-:S03]  /*0aa0*/  VIADD R2, R2, 0x4 ;  /* 0x0000000402027836 */ /* 0x000fc60000000000 */
[----:B------:R3:W-:Y:S04]  /*0ab0*/  STS [R4], R9 ;  /* 0x0000000904007388 */ /* 0x0007e80000000800 */
[----:B------:R3:W-:Y:S04]  /*0ac0*/  STS [R5], RZ ;  /* 0x000000ff05007388 */ /* 0x0007e80000000800 */
[----:B------:R3:W-:Y:S04]  /*0ad0*/  STS [R4+0x20], R9 ;  /* 0x0000200904007388 */ /* 0x0007e80000000800 */
[----:B------:R3:W-:Y:S04]  /*0ae0*/  STS [R5+0x20], RZ ;  /* 0x000020ff05007388 */ /* 0x0007e80000000800 */
[----:B------:R3:W-:Y:S04]  /*0af0*/  STS [R4+0x40], R9 ;  /* 0x0000400904007388 */ /* 0x0007e80000000800 */
[----:B------:R3:W-:Y:S04]  /*0b00*/  STS [R5+0x40], RZ ;  /* 0x000040ff05007388 */ /* 0x0007e80000000800 */
[----:B------:R3:W-:Y:S04]  /*0b10*/  STS [R4+0x60], R9 ;  /* 0x0000600904007388 */ /* 0x0007e80000000800 */
[----:B------:R3:W-:Y:S02]  /*0b20*/  STS [R5+0x60], RZ ;  /* 0x000060ff05007388 */ /* 0x0007e40000000800 */
.L_x_10:
[----:B------:R-:W-:Y:S05]  /*0b30*/  @!P2 BRA `(.L_x_1) ;  /* 0x000000000044a947 */ /* 0x000fea0003800000 */
[----:B--23--:R-:W-:Y:S02]  /*0b40*/  LOP3.LUT R4, R3, 0x1, RZ, 0xc0, !PT ;  /* 0x0000000103047812 */ /* 0x00cfe400078ec0ff */
[----:B------:R-:W-:Y:S02]  /*0b50*/  ISETP.NE.AND P1, PT, R6, 0x1, PT ;  /* 0x000000010600780c */ /* 0x000fe40003f25270 */
[----:B------:R-:W-:-:S13]  /*0b60*/  ISETP.NE.U32.AND P2, PT, R4, 0x1, PT ;  /* 0x000000010400780c */ /* 0x000fda0003f45070 */
[----:B------:R-:W-:Y:S01]  /*0b70*/  @!P2 IMAD.MOV.U32 R9, RZ, RZ, 0x7f7ff023 ;  /* 0x7f7ff023ff09a424 */ /* 0x000fe200078e00ff */
[----:B------:R-:W-:Y:S06]  /*0b80*/  @!P1 BRA `(.L_x_11) ;  /* 0x0000000000209947 */ /* 0x000fec0003800000 */
[C---:B------:R-:W-:Y:S01]  /*0b90*/  LEA R4, R2.reuse, R7, 0x5 ;  /* 0x0000000702047211 */ /* 0x040fe200078e28ff */
[----:B------:R-:W-:Y:S02]  /*0ba0*/  IMAD.MOV.U32 R5, RZ, RZ, 0x7f7ff023 ;  /* 0x7f7ff023ff057424 */ /* 0x000fe400078e00ff */
[C---:B------:R-:W-:Y:S01]  /*0bb0*/  IMAD R6, R2.reuse, 0x20, R27 ;  /* 0x0000002002067824 */ /* 0x040fe200078e021b */
[----:B------:R-:W-:Y:S02]  /*0bc0*/  IADD3 R2, PT, PT, R2, 0x2, RZ ;  /* 0x0000000202027810 */ /* 0x000fe40007ffe0ff */
[----:B------:R2:W-:Y:S04]  /*0bd0*/  STS [R4], R5 ;  /* 0x0000000504007388 */ /* 0x0005e80000000800 */
[----:B------:R2:W-:Y:S04]  /*0be0*/  STS [R6], RZ ;  /* 0x000000ff06007388 */ /* 0x0005e80000000800 */
[----:B------:R2:W-:Y:S04]  /*0bf0*/  STS [R4+0x20], R5 ;  /* 0x0000200504007388 */ /* 0x0005e80000000800 */
[----:B------:R2:W-:Y:S02]  /*0c00*/  STS [R6+0x20], RZ ;  /* 0x000020ff06007388 */ /* 0x0005e40000000800 */
.L_x_11:
[C---:B--2---:R-:W-:Y:S02]  /*0c10*/  @!P2 IMAD R4, R2.reuse, 0x20, R7 ;  /* 0x000000200204a824 */ /* 0x044fe400078e0207 */
[----:B------:R-:W-:-:S03]  /*0c20*/  @!P2 IMAD R2, R2, 0x20, R27 ;  /* 0x000000200202a824 */ /* 0x000fc600078e021b */
[----:B------:R4:W-:Y:S04]  /*0c30*/  @!P2 STS [R4], R9 ;  /* 0x000000090400a388 */ /* 0x0009e80000000800 */
[----:B------:R4:W-:Y:S02]  /*0c40*/  @!P2 STS [R2], RZ ;  /* 0x000000ff0200a388 */ /* 0x0009e40000000800 */
.L_x_1:
[----:B------:R-:W-:Y:S05]  /*0c50*/  BSYNC.RECONVERGENT B0 ;  /* 0x0000000000007941 */ /* 0x000fea0003800200 */
.L_x_0:
[----:B------:R-:W-:Y:S01]  /*0c60*/  BAR.SYNC.DEFER_BLOCKING 0x0 ;  /* 0x0000000000007b1d */ /* 0x000fe20000010000 */
[----:B-----5:R-:W-:-:S05]  /*0c70*/  ISETP.GE.AND P1, PT, R0, R33, PT ;  /* 0x000000210000720c */ /* 0x020fca0003f26270 */
[----:B------:R-:W-:Y:S08]  /*0c80*/  BSSY.RECONVERGENT B0, `(.L_x_12) ;  /* 0x0000178000007945 */ /* 0x000ff00003800200 */
[----:B------:R-:W-:Y:S05]  /*0c90*/  @P1 BRA `(.L_x_13) ;  /* 0x0000001400d81947 */ /* 0x000fea0003800000 */
[----:B------:R-:W-:Y:S01]  /*0ca0*/  ISETP.GE.AND P1, PT, R31, 0x1, PT ;  /* 0x000000011f00780c */ /* 0x000fe20003f26270 */
[C---:B0-----:R-:W-:Y:S02]  /*0cb0*/  IMAD R24, R0.reuse, 0x1c, R7 ;  /* 0x0000001c00187824 */ /* 0x041fe400078e0207 */
[----:B------:R-:W-:-:S10]  /*0cc0*/  IMAD R25, R0, 0x1c, R27 ;  /* 0x0000001c00197824 */ /* 0x000fd400078e021b */
[----:B------:R-:W-:Y:S05]  /*0cd0*/  @!P1 BRA `(.L_x_14) ;  /* 0x0000000c00949947 */ /* 0x000fea0003800000 */
[----:B-1----:R0:W1:Y:S01]  /*0ce0*/  LDS R11, [R24] ;  /* 0x00000000180b7984 */ /* 0x0020620000000800 */
[----:B---3--:R-:W-:-:S03]  /*0cf0*/  MOV R8, R0 ;  /* 0x0000000000087202 */ /* 0x008fc60000000f00 */
[----:B------:R0:W3:Y:S04]  /*0d00*/  LDS R10, [R24+0x4] ;  /* 0x00000400180a7984 */ /* 0x0000e80000000800 */
[----:B----4-:R0:W4:Y:S04]  /*0d10*/  LDS R9, [R24+0x8] ;  /* 0x0000080018097984 */ /* 0x0101280000000800 */
[----:B------:R0:W0:Y:S04]  /*0d20*/  LDS R7, [R24+0xc] ;  /* 0x00000c0018077984 */ /* 0x0000280000000800 */
[----:B------:R0:W0:Y:S04]  /*0d30*/  LDS R2, [R24+0x10] ;  /* 0x0000100018027984 */ /* 0x0000280000000800 */
[----:B--2---:R2:W0:Y:S04]  /*0d40*/  LDS R4, [R24+0x14] ;  /* 0x0000140018047984 */ /* 0x0044280000000800 */
[----:B------:R2:W0:Y:S04]  /*0d50*/  LDS R5, [R24+0x18] ;  /* 0x0000180018057984 */ /* 0x0004280000000800 */
[----:B------:R2:W0:Y:S02]  /*0d60*/  LDS R6, [R24+0x1c] ;  /* 0x00001c0018067984 */ /* 0x0004240000000800 */
.L_x_19:
[C---:B------:R-:W-:Y:S01]  /*0d70*/  ISETP.GE.U32.AND P1, PT, R31.reuse, 0x4, PT ;  /* 0x000000041f00780c */ /* 0x040fe20003f26070 */
[----:B------:R-:W-:Y:S02]  /*0d80*/  HFMA2 R37, -RZ, RZ, 0, 0 ;  /* 0x00000000ff257431 */ /* 0x000fe400000001ff */
[----:B------:R-:W-:Y:S01]  /*0d90*/  IMAD R28, R31, R8, RZ ;  /* 0x000000081f1c7224 */ /* 0x000fe200078e02ff */
[----:B------:R-:W-:Y:S01]  /*0da0*/  CS2R R34, SRZ ;  /* 0x0000000000227805 */ /* 0x000fe2000001ff00 */
[----:B------:R-:W-:Y:S01]  /*0db0*/  IMAD.MOV.U32 R41, RZ, RZ, RZ ;  /* 0x000000ffff297224 */ /* 0x000fe200078e00ff */
[----:B------:R-:W-:Y:S01]  /*0dc0*/  CS2R R42, SRZ ;  /* 0x00000000002a7805 */ /* 0x000fe2000001ff00 */
[----:B------:R-:W-:Y:S02]  /*0dd0*/  IMAD.MOV.U32 R39, RZ, RZ, RZ ;  /* 0x000000ffff277224 */ /* 0x000fe400078e00ff */
[----:B------:R-:W-:Y:S02]  /*0de0*/  IMAD.MOV.U32 R32, RZ, RZ, RZ ;  /* 0x000000ffff207224 */ /* 0x000fe400078e00ff */
[----:B------:R-:W-:-:S02]  /*0df0*/  IMAD.MOV.U32 R30, RZ, RZ, RZ ;  /* 0x000000ffff1e7224 */ /* 0x000fc400078e00ff */
[----:B------:R-:W-:Y:S05]  /*0e00*/  @!P1 BRA `(.L_x_15) ;  /* 0x0000000400689947 */ /* 0x000fea0003800000 */
[----:B------:R-:W-:Y:S01]  /*0e10*/  MOV R41, RZ ;  /* 0x000000ff00297202 */ /* 0x000fe20000000f00 */
[----:B------:R-:W-:-:S07]  /*0e20*/  IMAD.MOV.U32 R39, RZ, RZ, RZ ;  /* 0x000000ffff277224 */ /* 0x000fce00078e00ff */
.L_x_16:
[----:B------:R-:W5:Y:S01]  /*0e30*/  LDC.64 R22, c[0x0][0x390] ;  /* 0x0000e400ff167b82 */ /* 0x000f620000000a00 */
[----:B------:R-:W-:-:S04]  /*0e40*/  IMAD.IADD R13, R28, 0x1, R41 ;  /* 0x000000011c0d7824 */ /* 0x000fc800078e0229 */
[----:B-----5:R-:W-:-:S05]  /*0e50*/  IMAD.WIDE.U32 R22, R13, 0x4, R22 ;  /* 0x000000040d167825 */ /* 0x020fca00078e0016 */
[----:B------:R-:W5:Y:S04]  /*0e60*/  LDG.E R20, desc[UR8][R22.64] ;  /* 0x0000000816147981 */ /* 0x000f68000c1e1900 */
[----:B------:R-:W2:Y:S04]  /*0e70*/  LDG.E R44, desc[UR8][R22.64+0x4] ;  /* 0x00000408162c7981 */ /* 0x000ea8000c1e1900 */
[----:B------:R-:W3:Y:S04]  /*0e80*/  LDG.E R38, desc[UR8][R22.64+0x8] ;  /* 0x0000080816267981 */ /* 0x000ee8000c1e1900 */
[----:B------:R1:W4:Y:S01]  /*0e90*/  LDG.E R36, desc[UR8][R22.64+0xc] ;  /* 0x00000c0816247981 */ /* 0x000322000c1e1900 */
[----:B------:R-:W0:Y:S01]  /*0ea0*/  S2UR UR5, SR_CgaCtaId ;  /* 0x00000000000579c3 */ /* 0x000e220000008800 */
[----:B------:R-:W-:-:S02]  /*0eb0*/  UMOV UR4, 0x400 ;  /* 0x0000040000047882 */ /* 0x000fc40000000000 */
[----:B0-----:R-:W-:-:S06]  /*0ec0*/  ULEA UR4, UR5, UR4, 0x18 ;  /* 0x0000000405047291 */ /* 0x001fcc000f8ec0ff */
[C---:B------:R-:W-:Y:S02]  /*0ed0*/  LEA R40, R41.reuse, UR4, 0x5 ;  /* 0x0000000429287c11 */ /* 0x040fe4000f8e28ff */
[----:B------:R-:W-:-:S03]  /*0ee0*/  IADD3 R41, PT, PT, R41, 0x4, RZ ;  /* 0x0000000429297810 */ /* 0x000fc60007ffe0ff */
[----:B------:R-:W5:Y:S02]  /*0ef0*/  LDS.128 R16, [R40] ;  /* 0x0000000028107984 */ /* 0x000f640000000c00 */
[C---:B-----5:R-:W-:Y:S01]  /*0f00*/  FADD R13, R20.reuse, -R16 ;  /* 0x80000010140d7221 */ /* 0x060fe20000000000 */
[C---:B------:R-:W-:Y:S01]  /*0f10*/  FADD R16, R20.reuse, -R17 ;  /* 0x8000001114107221 */ /* 0x040fe20000000000 */
[C---:B------:R-:W-:Y:S01]  /*0f20*/  FADD R17, R20.reuse, -R18 ;  /* 0x8000001214117221 */ /* 0x040fe20000000000 */
[----:B------:R-:W-:Y:S01]  /*0f30*/  FADD R19, R20, -R19 ;  /* 0x8000001314137221 */ /* 0x000fe20000000000 */
[----:B------:R-:W-:Y:S01]  /*0f40*/  FFMA R42, R13, R13, R42 ;  /* 0x0000000d0d2a7223 */ /* 0x000fe2000000002a */
[----:B------:R-:W-:Y:S01]  /*0f50*/  FFMA R43, R16, R16, R43 ;  /* 0x00000010102b7223 */ /* 0x000fe2000000002b */
[----:B------:R-:W1:Y:S01]  /*0f60*/  LDS.128 R12, [R40+0x10] ;  /* 0x00001000280c7984 */ /* 0x000e620000000c00 */
[----:B------:R-:W-:Y:S01]  /*0f70*/  FFMA R30, R17, R17, R30 ;  /* 0x00000011111e7223 */ /* 0x000fe2000000001e */
[----:B------:R-:W-:-:S02]  /*0f80*/  FFMA R32, R19, R19, R32 ;  /* 0x0000001313207223 */ /* 0x000fc40000000020 */
[----:B------:R-:W2:Y:S01]  /*0f90*/  LDS.128 R16, [R40+0x20] ;  /* 0x0000200028107984 */ /* 0x000ea20000000c00 */
[C---:B-1----:R-:W-:Y:S01]  /*0fa0*/  FADD R22, R20.reuse, -R13 ;  /* 0x8000000d14167221 */ /* 0x042fe20000000000 */
[C---:B------:R-:W-:Y:S01]  /*0fb0*/  FADD R12, R20.reuse, -R12 ;  /* 0x8000000c140c7221 */ /* 0x040fe20000000000 */
[C---:B------:R-:W-:Y:S01]  /*0fc0*/  FADD R13, R20.reuse, -R14 ;  /* 0x8000000e140d7221 */ /* 0x040fe20000000000 */
[----:B------:R-:W-:Y:S01]  /*0fd0*/  FADD R20, R20, -R15 ;  /* 0x8000000f14147221 */ /* 0x000fe20000000000 */
[----:B------:R-:W-:Y:S01]  /*0fe0*/  FFMA R37, R22, R22, R37 ;  /* 0x0000001616257223 */ /* 0x000fe20000000025 */
[----:B------:R-:W-:Y:S01]  /*0ff0*/  FFMA R35, R12, R12, R35 ;  /* 0x0000000c0c237223 */ /* 0x000fe20000000023 */
[----:B------:R-:W-:Y:S01]  /*1000*/  FFMA R34, R13, R13, R34 ;  /* 0x0000000d0d227223 */ /* 0x000fe20000000022 */
[----:B------:R-:W-:Y:S01]  /*1010*/  FFMA R39, R20, R20, R39 ;  /* 0x0000001414277223 */ /* 0x000fe20000000027 */
[C---:B--2---:R-:W-:Y:S01]  /*1020*/  FADD R13, R44.reuse, -R16 ;  /* 0x800000102c0d7221 */ /* 0x044fe20000000000 */
[----:B------:R-:W0:Y:S01]  /*1030*/  LDS.128 R20, [R40+0x30] ;  /* 0x0000300028147984 */ /* 0x000e220000000c00 */
[C---:B------:R-:W-:Y:S01]  /*1040*/  FADD R12, R44.reuse, -R17 ;  /* 0x800000112c0c7221 */ /* 0x040fe20000000000 */
[C---:B------:R-:W-:Y:S01]  /*1050*/  FADD R15, R44.reuse, -R18 ;  /* 0x800000122c0f7221 */ /* 0x040fe20000000000 */
[----:B------:R-:W-:Y:S01]  /*1060*/  FFMA R42, R13, R13, R42 ;  /* 0x0000000d0d2a7223 */ /* 0x000fe2000000002a */
[----:B------:R-:W-:Y:S01]  /*1070*/  FADD R19, R44, -R19 ;  /* 0x800000132c137221 */ /* 0x000fe20000000000 */
[----:B------:R-:W-:Y:S01]  /*1080*/  FFMA R43, R12, R12, R43 ;  /* 0x0000000c0c2b7223 */ /* 0x000fe2000000002b */
[----:B------:R-:W-:-:S02]  /*1090*/  FFMA R30, R15, R15, R30 ;  /* 0x0000000f0f1e7223 */ /* 0x000fc4000000001e */
[----:B------:R-:W3:Y:S01]  /*10a0*/  LDS.128 R12, [R40+0x40] ;  /* 0x00004000280c7984 */ /* 0x000ee20000000c00 */
[----:B------:R-:W-:Y:S01]  /*10b0*/  FFMA R32, R19, R19, R32 ;  /* 0x0000001313207223 */ /* 0x000fe20000000020 */
[C---:B0-----:R-:W-:Y:S01]  /*10c0*/  FADD R20, R44.reuse, -R20 ;  /* 0x800000142c147221 */ /* 0x041fe20000000000 */
[C---:B------:R-:W-:Y:S01]  /*10d0*/  FADD R17, R44.reuse, -R22 ;  /* 0x800000162c117221 */ /* 0x040fe20000000000 */
[C---:B------:R-:W-:Y:S01]  /*10e0*/  FADD R16, R44.reuse, -R21 ;  /* 0x800000152c107221 */ /* 0x040fe20000000000 */
[----:B------:R-:W-:Y:S01]  /*10f0*/  FADD R44, R44, -R23 ;  /* 0x800000172c2c7221 */ /* 0x000fe20000000000 */
[----:B------:R-:W-:Y:S01]  /*1100*/  FFMA R35, R20, R20, R35 ;  /* 0x0000001414237223 */ /* 0x000fe20000000023 */
[----:B------:R-:W-:Y:S01]  /*1110*/  FFMA R34, R17, R17, R34 ;  /* 0x0000001111227223 */ /* 0x000fe20000000022 */
[----:B------:R-:W0:Y:S01]  /*1120*/  LDS.128 R20, [R40+0x50] ;  /* 0x0000500028147984 */ /* 0x000e220000000c00 */
[----:B------:R-:W-:Y:S01]  /*1130*/  FFMA R37, R16, R16, R37 ;  /* 0x0000001010257223 */ /* 0x000fe20000000025 */
[C---:B---3--:R-:W-:Y:S01]  /*1140*/  FADD R17, R38.reuse, -R12 ;  /* 0x8000000c26117221 */ /* 0x048fe20000000000 */
[C---:B------:R-:W-:Y:S01]  /*1150*/  FADD R12, R38.reuse, -R13 ;  /* 0x8000000d260c7221 */ /* 0x040fe20000000000 */
[C---:B------:R-:W-:Y:S01]  /*1160*/  FADD R13, R38.reuse, -R14 ;  /* 0x8000000e260d7221 */ /* 0x040fe20000000000 */
[----:B------:R-:W-:Y:S01]  /*1170*/  FADD R15, R38, -R15 ;  /* 0x8000000f260f7221 */ /* 0x000fe20000000000 */
[----:B------:R-:W-:Y:S01]  /*1180*/  FFMA R42, R17, R17, R42 ;  /* 0x00000011112a7223 */ /* 0x000fe2000000002a */
[----:B------:R-:W-:Y:S01]  /*1190*/  FFMA R43, R12, R12, R43 ;  /* 0x0000000c0c2b7223 */ /* 0x000fe2000000002b */
[----:B------:R-:W4:Y:S01]  /*11a0*/  LDS.128 R16, [R40+0x60] ;  /* 0x0000600028107984 */ /* 0x000f220000000c00 */
[----:B------:R-:W-:Y:S01]  /*11b0*/  FFMA R30, R13, R13, R30 ;  /* 0x0000000d0d1e7223 */ /* 0x000fe2000000001e */
[----:B------:R-:W-:Y:S01]  /*11c0*/  FFMA R32, R15, R15, R32 ;  /* 0x0000000f0f207223 */ /* 0x000fe20000000020 */
[----:B------:R-:W-:Y:S01]  /*11d0*/  FFMA R39, R44, R44, R39 ;  /* 0x0000002c2c277223 */ /* 0x000fe20000000027 */
[----:B------:R-:W1:Y:S01]  /*11e0*/  LDS.128 R12, [R40+0x70] ;  /* 0x00007000280c7984 */ /* 0x000e620000000c00 */
[C---:B0-----:R-:W-:Y:S01]  /*11f0*/  FADD R44, R38.reuse, -R21 ;  /* 0x80000015262c7221 */ /* 0x041fe20000000000 */
[C---:B------:R-:W-:Y:S01]  /*1200*/  FADD R21, R38.reuse, -R22 ;  /* 0x8000001626157221 */ /* 0x040fe20000000000 */
[C---:B------:R-:W-:Y:S01]  /*1210*/  FADD R20, R38.reuse, -R20 ;  /* 0x8000001426147221 */ /* 0x040fe20000000000 */
[----:B------:R-:W-:Y:S01]  /*1220*/  FADD R38, R38, -R23 ;  /* 0x8000001726267221 */ /* 0x000fe20000000000 */
[----:B------:R-:W-:Y:S01]  /*1230*/  FFMA R37, R44, R44, R37 ;  /* 0x0000002c2c257223 */ /* 0x000fe20000000025 */
[----:B------:R-:W-:Y:S01]  /*1240*/  FFMA R34, R21, R21, R34 ;  /* 0x0000001515227223 */ /* 0x000fe20000000022 */
[----:B------:R-:W-:Y:S01]  /*1250*/  FFMA R35, R20, R20, R35 ;  /* 0x0000001414237223 */ /* 0x000fe20000000023 */
[----:B------:R-:W-:Y:S01]  /*1260*/  FFMA R39, R38, R38, R39 ;  /* 0x0000002626277223 */ /* 0x000fe20000000027 */
[C---:B----4-:R-:W-:Y:S01]  /*1270*/  FADD R21, R36.reuse, -R16 ;  /* 0x8000001024157221 */ /* 0x050fe20000000000 */
[C---:B------:R-:W-:Y:S01]  /*1280*/  FADD R16, R36.reuse, -R17 ;  /* 0x8000001124107221 */ /* 0x040fe20000000000 */
[C---:B------:R-:W-:Y:S01]  /*1290*/  FADD R17, R36.reuse, -R18 ;  /* 0x8000001224117221 */ /* 0x040fe20000000000 */
[----:B------:R-:W-:Y:S01]  /*12a0*/  LOP3.LUT R18, R31, 0x7ffffffc, RZ, 0xc0, !PT ;  /* 0x7ffffffc1f127812 */ /* 0x000fe200078ec0ff */
[----:B------:R-:W-:Y:S01]  /*12b0*/  FADD R19, R36, -R19 ;  /* 0x8000001324137221 */ /* 0x000fe20000000000 */
[----:B------:R-:W-:Y:S01]  /*12c0*/  FFMA R43, R16, R16, R43 ;  /* 0x00000010102b7223 */ /* 0x000fe2000000002b */
[C---:B-1----:R-:W-:Y:S01]  /*12d0*/  FADD R16, R36.reuse, -R13 ;  /* 0x8000000d24107221 */ /* 0x042fe20000000000 */
[----:B------:R-:W-:Y:S01]  /*12e0*/  ISETP.NE.AND P1, PT, R41, R18, PT ;  /* 0x000000122900720c */ /* 0x000fe20003f25270 */
[C---:B------:R-:W-:Y:S01]  /*12f0*/  FADD R12, R36.reuse, -R12 ;  /* 0x8000000c240c7221 */ /* 0x040fe20000000000 */
[C---:B------:R-:W-:Y:S01]  /*1300*/  FADD R13, R36.reuse, -R14 ;  /* 0x8000000e240d7221 */ /* 0x040fe20000000000 */
[----:B------:R-:W-:Y:S01]  /*1310*/  FADD R36, R36, -R15 ;  /* 0x8000000f24247221 */ /* 0x000fe20000000000 */
[----:B------:R-:W-:Y:S01]  /*1320*/  FFMA R42, R21, R21, R42 ;  /* 0x00000015152a7223 */ /* 0x000fe2000000002a */
[----:B------:R-:W-:Y:S01]  /*1330*/  FFMA R30, R17, R17, R30 ;  /* 0x00000011111e7223 */ /* 0x000fe2000000001e */
[----:B------:R-:W-:Y:S01]  /*1340*/  FFMA R32, R19, R19, R32 ;  /* 0x0000001313207223 */ /* 0x000fe20000000020 */
[----:B------:R-:W-:Y:S01]  /*1350*/  FFMA R35, R12, R12, R35 ;  /* 0x0000000c0c237223 */ /* 0x000fe20000000023 */
[----:B------:R-:W-:Y:S01]  /*1360*/  FFMA R37, R16, R16, R37 ;  /* 0x0000001010257223 */ /* 0x000fe20000000025 */
[----:B------:R-:W-:Y:S01]  /*1370*/  FFMA R34, R13, R13, R34 ;  /* 0x0000000d0d227223 */ /* 0x000fe20000000022 */
[----:B------:R-:W-:-:S03]  /*1380*/  FFMA R39, R36, R36, R39 ;  /* 0x0000002424277223 */ /* 0x000fc60000000027 */
[----:B------:R-:W-:Y:S05]  /*1390*/  @P1 BRA `(.L_x_16) ;  /* 0xfffffff800a41947 */ /* 0x000fea000383ffff */
[----:B------:R-:W-:-:S07]  /*13a0*/  IMAD.MOV.U32 R41, RZ, RZ, R18 ;  /* 0x000000ffff297224 */ /* 0x000fce00078e0012 */
.L_x_15:
[----:B------:R-:W-:-:S13]  /*13b0*/  LOP3.LUT P1, R12, R31, 0x3, RZ, 0xc0, !PT ;  /* 0x000000031f0c7812 */ /* 0x000fda000782c0ff */
[----:B------:R-:W-:Y:S05]  /*13c0*/  @!P1 BRA `(.L_x_17) ;  /* 0x0000000400489947 */ /* 0x000fea0003800000 */
[----:B------:R-:W-:Y:S02]  /*13d0*/  ISETP.NE.AND P1, PT, R12, 0x1, PT ;  /* 0x000000010c00780c */ /* 0x000fe40003f25270 */
[----:B------:R-:W-:-:S04]  /*13e0*/  LOP3.LUT R13, R31, 0x1, RZ, 0xc0, !PT ;  /* 0x000000011f0d7812 */ /* 0x000fc800078ec0ff */
[----:B------:R-:W-:-:S07]  /*13f0*/  ISETP.NE.U32.AND P2, PT, R13, 0x1, PT ;  /* 0x000000010d00780c */ /* 0x000fce0003f45070 */
[----:B------:R-:W-:Y:S06]  /*1400*/  @!P1 BRA `(.L_x_18) ;  /* 0x0000000000cc9947 */ /* 0x000fec0003800000 */
[----:B------:R-:W5:Y:S01]  /*1410*/  LDC.64 R12, c[0x0][0x390] ;  /* 0x0000e400ff0c7b82 */ /* 0x000f620000000a00 */
[----:B------:R-:W-:Y:S01]  /*1420*/  IMAD.IADD R15, R28, 0x1, R41 ;  /* 0x000000011c0f7824 */ /* 0x000fe200078e0229 */
[----:B------:R-:W0:Y:S03]  /*1430*/  LDCU.64 UR4, c[0x0][0x390] ;  /* 0x00007200ff0477ac */ /* 0x000e260008000a00 */
[----:B-----5:R-:W-:-:S05]  /*1440*/  IMAD.WIDE.U32 R14, R15, 0x4, R12 ;  /* 0x000000040f0e7825 */ /* 0x020fca00078e000c */
[----:B------:R-:W5:Y:S01]  /*1450*/  LDG.E R36, desc[UR8][R14.64] ;  /* 0x000000080e247981 */ /* 0x000f62000c1e1900 */
[----:B------:R-:W-:-:S04]  /*1460*/  IADD3 R13, P1, PT, R28, R41, RZ ;  /* 0x000000291c0d7210 */ /* 0x000fc80007f3e0ff */
[----:B------:R-:W-:Y:S02]  /*1470*/  IADD3.X R16, PT, PT, RZ, RZ, RZ, P1, !PT ;  /* 0x000000ffff107210 */ /* 0x000fe40000ffe4ff */
[----:B0-----:R-:W-:-:S04]  /*1480*/  LEA R12, P1, R13, UR4, 0x2 ;  /* 0x000000040d0c7c11 */ /* 0x001fc8000f8210ff */
[----:B------:R-:W-:-:S05]  /*1490*/  LEA.HI.X R13, R13, UR5, R16, 0x2, P1 ;  /* 0x000000050d0d7c11 */ /* 0x000fca00088f1410 */
[----:B------:R0:W2:Y:S01]  /*14a0*/  LDG.E R38, desc[UR8][R12.64+0x4] ;  /* 0x000004080c267981 */ /* 0x0000a2000c1e1900 */
[----:B------:R-:W1:Y:S01]  /*14b0*/  S2UR UR5, SR_CgaCtaId ;  /* 0x00000000000579c3 */ /* 0x000e620000008800 */
[----:B------:R-:W-:Y:S02]  /*14c0*/  UMOV UR4, 0x400 ;  /* 0x0000040000047882 */ /* 0x000fe40000000000 */
[----:B-1----:R-:W-:-:S06]  /*14d0*/  ULEA UR4, UR5, UR4, 0x18 ;  /* 0x0000000405047291 */ /* 0x002fcc000f8ec0ff */
[C---:B------:R-:W-:Y:S01]  /*14e0*/  LEA R40, R41.reuse, UR4, 0x5 ;  /* 0x0000000429287c11 */ /* 0x040fe2000f8e28ff */
[----:B------:R-:W-:-:S04]  /*14f0*/  VIADD R41, R41, 0x2 ;  /* 0x0000000229297836 */ /* 0x000fc80000000000 */
[----:B------:R-:W5:Y:S04]  /*1500*/  LDS.128 R20, [R40] ;  /* 0x0000000028147984 */ /* 0x000f680000000c00 */
[----:B------:R-:W1:Y:S01]  /*1510*/  LDS.128 R16, [R40+0x10] ;  /* 0x0000100028107984 */ /* 0x000e620000000c00 */
[C---:B-----5:R-:W-:Y:S01]  /*1520*/  FADD R15, R36.reuse, -R20 ;  /* 0x80000014240f7221 */ /* 0x060fe20000000000 */
[C---:B------:R-:W-:Y:S01]  /*1530*/  FADD R14, R36.reuse, -R21 ;  /* 0x80000015240e7221 */ /* 0x040fe20000000000 */
[C---:B------:R-:W-:Y:S01]  /*1540*/  FADD R21, R36.reuse, -R22 ;  /* 0x8000001624157221 */ /* 0x040fe20000000000 */
[----:B------:R-:W-:Y:S01]  /*1550*/  FADD R23, R36, -R23 ;  /* 0x8000001724177221 */ /* 0x000fe20000000000 */
[----:B------:R-:W-:Y:S01]  /*1560*/  FFMA R42, R15, R15, R42 ;  /* 0x0000000f0f2a7223 */ /* 0x000fe2000000002a */
[----:B------:R-:W-:Y:S01]  /*1570*/  FFMA R43, R14, R14, R43 ;  /* 0x0000000e0e2b7223 */ /* 0x000fe2000000002b */
[----:B------:R-:W-:Y:S01]  /*1580*/  FFMA R30, R21, R21, R30 ;  /* 0x00000015151e7223 */ /* 0x000fe2000000001e */
[----:B0-----:R-:W2:Y:S01]  /*1590*/  LDS.128 R12, [R40+0x20] ;  /* 0x00002000280c7984 */ /* 0x001ea20000000c00 */
[----:B------:R-:W-:Y:S01]  /*15a0*/  FFMA R32, R23, R23, R32 ;  /* 0x0000001717207223 */ /* 0x000fe20000000020 */
[C---:B-1----:R-:W-:Y:S01]  /*15b0*/  FADD R44, R36.reuse, -R17 ;  /* 0x80000011242c7221 */ /* 0x042fe20000000000 */
[C---:B------:R-:W-:Y:S01]  /*15c0*/  FADD R17, R36.reuse, -R18 ;  /* 0x8000001224117221 */ /* 0x040fe20000000000 */
[----:B------:R-:W0:Y:S01]  /*15d0*/  LDS.128 R20, [R40+0x30] ;  /* 0x0000300028147984 */ /* 0x000e220000000c00 */
[C---:B------:R-:W-:Y:S01]  /*15e0*/  FADD R16, R36.reuse, -R16 ;  /* 0x8000001024107221 */ /* 0x040fe20000000000 */
[----:B------:R-:W-:Y:S01]  /*15f0*/  FADD R36, R36, -R19 ;  /* 0x8000001324247221 */ /* 0x000fe20000000000 */
[----:B------:R-:W-:Y:S01]  /*1600*/  FFMA R34, R17, R17, R34 ;  /* 0x0000001111227223 */ /* 0x000fe20000000022 */
[----:B------:R-:W-:Y:S01]  /*1610*/  FFMA R37, R44, R44, R37 ;  /* 0x0000002c2c257223 */ /* 0x000fe20000000025 */
[----:B------:R-:W-:Y:S01]  /*1620*/  FFMA R35, R16, R16, R35 ;  /* 0x0000001010237223 */ /* 0x000fe20000000023 */
[----:B------:R-:W-:Y:S01]  /*1630*/  FFMA R39, R36, R36, R39 ;  /* 0x0000002424277223 */ /* 0x000fe20000000027 */
[C---:B--2---:R-:W-:Y:S01]  /*1640*/  FADD R17, R38.reuse, -R12 ;  /* 0x8000000c26117221 */ /* 0x044fe20000000000 */
[C---:B------:R-:W-:Y:S01]  /*1650*/  FADD R12, R38.reuse, -R13 ;  /* 0x8000000d260c7221 */ /* 0x040fe20000000000 */
[C---:B------:R-:W-:Y:S01]  /*1660*/  FADD R13, R38.reuse, -R14 ;  /* 0x8000000e260d7221 */ /* 0x040fe20000000000 */
[C---:B------:R-:W-:Y:S01]  /*1670*/  FADD R15, R38.reuse, -R15 ;  /* 0x8000000f260f7221 */ /* 0x040fe20000000000 */
[----:B0-----:R-:W-:Y:S01]  /*1680*/  FADD R20, R38, -R20 ;  /* 0x8000001426147221 */ /* 0x001fe20000000000 */
[----:B------:R-:W-:Y:S01]  /*1690*/  FFMA R43, R12, R12, R43 ;  /* 0x0000000c0c2b7223 */ /* 0x000fe2000000002b */
[----:B------:R-:W-:Y:S01]  /*16a0*/  FFMA R30, R13, R13, R30 ;  /* 0x0000000d0d1e7223 */ /* 0x000fe2000000001e */
        /* <DEDUP_REMOVED lines=8> */
[----:B------:R-:W-:-:S07]  /*1730*/  FFMA R39, R38, R38, R39 ;  /* 0x0000002626277223 */ /* 0x000fce0000000027 */
.L_x_18:
[----:B------:R-:W-:Y:S05]  /*1740*/  @P2 BRA `(.L_x_17) ;  /* 0x0000000000682947 */ /* 0x000fea0003800000 */
[----:B------:R-:W5:Y:S01]  /*1750*/  LDC.64 R12, c[0x0][0x390] ;  /* 0x0000e400ff0c7b82 */ /* 0x000f620000000a00 */
[----:B------:R-:W-:-:S04]  /*1760*/  IMAD.IADD R21, R28, 0x1, R41 ;  /* 0x000000011c157824 */ /* 0x000fc800078e0229 */
[----:B-----5:R-:W-:-:S06]  /*1770*/  IMAD.WIDE.U32 R20, R21, 0x4, R12 ;  /* 0x0000000415147825 */ /* 0x020fcc00078e000c */
[----:B------:R-:W5:Y:S01]  /*1780*/  LDG.E R20, desc[UR8][R20.64] ;  /* 0x0000000814147981 */ /* 0x000f62000c1e1900 */
[----:B------:R-:W0:Y:S01]  /*1790*/  S2UR UR5, SR_CgaCtaId ;  /* 0x00000000000579c3 */ /* 0x000e220000008800 */
[----:B------:R-:W-:Y:S02]  /*17a0*/  UMOV UR4, 0x400 ;  /* 0x0000040000047882 */ /* 0x000fe40000000000 */
[----:B0-----:R-:W-:-:S06]  /*17b0*/  ULEA UR4, UR5, UR4, 0x18 ;  /* 0x0000000405047291 */ /* 0x001fcc000f8ec0ff */
[----:B------:R-:W-:-:S05]  /*17c0*/  LEA R41, R41, UR4, 0x5 ;  /* 0x0000000429297c11 */ /* 0x000fca000f8e28ff */
[----:B------:R-:W5:Y:S04]  /*17d0*/  LDS.128 R12, [R41] ;  /* 0x00000000290c7984 */ /* 0x000f680000000c00 */
[----:B------:R-:W0:Y:S01]  /*17e0*/  LDS.128 R16, [R41+0x10] ;  /* 0x0000100029107984 */ /* 0x000e220000000c00 */
[C---:B-----5:R-:W-:Y:S01]  /*17f0*/  FADD R23, R20.reuse, -R12 ;  /* 0x8000000c14177221 */ /* 0x060fe20000000000 */
        /* <DEDUP_REMOVED lines=15> */
.L_x_17:
[----:B-1----:R-:W-:Y:S02]  /*18f0*/  FSETP.GEU.AND P2, PT, R42, R11, PT ;  /* 0x0000000b2a00720b */ /* 0x002fe40003f4e000 */
[----:B---3--:R-:W-:Y:S02]  /*1900*/  FSETP.GEU.AND P6, PT, R43, R10, PT ;  /* 0x0000000a2b00720b */ /* 0x008fe40003fce000 */
[----:B----4-:R-:W-:Y:S02]  /*1910*/  FSETP.GEU.AND P5, PT, R30, R9, PT ;  /* 0x000000091e00720b */ /* 0x010fe40003fae000 */
[----:B0-----:R-:W-:Y:S02]  /*1920*/  FSETP.GEU.AND P1, PT, R32, R7, PT ;  /* 0x000000072000720b */ /* 0x001fe40003f2e000 */
[----:B------:R-:W-:Y:S02]  /*1930*/  FSETP.GEU.AND P4, PT, R35, R2, PT ;  /* 0x000000022300720b */ /* 0x000fe40003f8e000 */
[----:B------:R-:W-:-:S03]  /*1940*/  FSETP.GEU.AND P3, PT, R37, R4, PT ;  /* 0x000000042500720b */ /* 0x000fc60003f6e000 */
[----:B------:R-:W-:Y:S01]  /*1950*/  @!P2 STS [R24], R42 ;  /* 0x0000002a1800a388 */ /* 0x000fe20000000800 */
[----:B------:R-:W-:Y:S01]  /*1960*/  @!P2 MOV R11, R42 ;  /* 0x0000002a000ba202 */ /* 0x000fe20000000f00 */
[----:B------:R-:W-:Y:S02]  /*1970*/  @!P6 IMAD.MOV.U32 R10, RZ, RZ, R43 ;  /* 0x000000ffff0ae224 */ /* 0x000fe400078e002b */
[----:B------:R-:W-:Y:S01]  /*1980*/  @!P2 STS [R25], R8 ;  /* 0x000000081900a388 */ /* 0x000fe20000000800 */
[----:B------:R-:W-:Y:S01]  /*1990*/  FSETP.GEU.AND P2, PT, R34, R5, PT ;  /* 0x000000052200720b */ /* 0x000fe20003f4e000 */
[----:B------:R-:W-:Y:S01]  /*19a0*/  @!P1 IMAD.MOV.U32 R7, RZ, RZ, R32 ;  /* 0x000000ffff079224 */ /* 0x000fe200078e0020 */
[----:B------:R-:W-:Y:S01]  /*19b0*/  @!P5 MOV R9, R30 ;  /* 0x0000001e0009d202 */ /* 0x000fe20000000f00 */
[----:B------:R-:W-:Y:S01]  /*19c0*/  @!P6 STS [R24+0x4], R43 ;  /* 0x0000042b1800e388 */ /* 0x000fe20000000800 */
[----:B------:R-:W-:Y:S01]  /*19d0*/  @!P4 MOV R2, R35 ;  /* 0x000000230002c202 */ /* 0x000fe20000000f00 */
[----:B------:R-:W-:-:S02]  /*19e0*/  @!P3 IMAD.MOV.U32 R4, RZ, RZ, R37 ;  /* 0x000000ffff04b224 */ /* 0x000fc400078e0025 */
[----:B------:R-:W-:Y:S01]  /*19f0*/  @!P6 STS [R25+0x4], R8 ;  /* 0x000004081900e388 */ /* 0x000fe20000000800 */
[----:B------:R-:W-:-:S03]  /*1a00*/  FSETP.GEU.AND P6, PT, R39, R6, PT ;  /* 0x000000062700720b */ /* 0x000fc60003fce000 */
[----:B------:R-:W-:Y:S02]  /*1a10*/  @!P5 STS [R24+0x8], R30 ;  /* 0x0000081e1800d388 */ /* 0x000fe40000000800 */
[----:B------:R-:W-:Y:S02]  /*1a20*/  @!P2 MOV R5, R34 ;  /* 0x000000220005a202 */ /* 0x000fe40000000f00 */
[----:B------:R-:W-:Y:S04]  /*1a30*/  @!P5 STS [R25+0x8], R8 ;  /* 0x000008081900d388 */ /* 0x000fe80000000800 */
[----:B------:R-:W-:Y:S02]  /*1a40*/  @!P1 STS [R24+0xc], R32 ;  /* 0x00000c2018009388 */ /* 0x000fe40000000800 */
[----:B------:R-:W-:-:S02]  /*1a50*/  @!P6 IMAD.MOV.U32 R6, RZ, RZ, R39 ;  /* 0x000000ffff06e224 */ /* 0x000fc400078e0027 */
[----:B------:R-:W-:Y:S04]  /*1a60*/  @!P1 STS [R25+0xc], R8 ;  /* 0x00000c0819009388 */ /* 0x000fe80000000800 */
[----:B------:R-:W-:Y:S04]  /*1a70*/  @!P4 STS [R24+0x10], R35 ;  /* 0x000010231800c388 */ /* 0x000fe80000000800 */
[----:B------:R-:W-:Y:S04]  /*1a80*/  @!P4 STS [R25+0x10], R8 ;  /* 0x000010081900c388 */ /* 0x000fe80000000800 */
[----:B------:R-:W-:Y:S04]  /*1a90*/  @!P3 STS [R24+0x14], R37 ;  /* 0x000014251800b388 */ /* 0x000fe80000000800 */
[----:B------:R-:W-:Y:S04]  /*1aa0*/  @!P3 STS [R25+0x14], R8 ;  /* 0x000014081900b388 */ /* 0x000fe80000000800 */
[----:B------:R-:W-:Y:S04]  /*1ab0*/  @!P2 STS [R24+0x18], R34 ;  /* 0x000018221800a388 */ /* 0x000fe80000000800 */
[----:B------:R-:W-:Y:S04]  /*1ac0*/  @!P2 STS [R25+0x18], R8 ;  /* 0x000018081900a388 */ /* 0x000fe80000000800 */
[----:B------:R-:W-:Y:S04]  /*1ad0*/  @!P6 STS [R24+0x1c], R39 ;  /* 0x00001c271800e388 */ /* 0x000fe80000000800 */
[----:B------:R0:W-:Y:S02]  /*1ae0*/  @!P6 STS [R25+0x1c], R8 ;  /* 0x00001c081900e388 */ /* 0x0001e40000000800 */
[----:B0-----:R-:W-:-:S05]  /*1af0*/  IMAD.IADD R8, R3, 0x1, R8 ;  /* 0x0000000103087824 */ /* 0x001fca00078e0208 */
[----:B------:R-:W-:-:S13]  /*1b00*/  ISETP.GE.AND P5, PT, R8, R33, PT ;  /* 0x000000210800720c */ /* 0x000fda0003fa6270 */
[----:B------:R-:W-:Y:S05]  /*1b10*/  @!P5 BRA `(.L_x_19) ;  /* 0xfffffff00094d947 */ /* 0x000fea000383ffff */
[----:B------:R-:W-:Y:S05]  /*1b20*/  BRA `(.L_x_13) ;  /* 0x0000000800347947 */ /* 0x000fea0003800000 */
.L_x_14:
[----:B-1-3--:R-:W0:Y:S01]  /*1b30*/  I2F.U32.RP R8, R3 ;  /* 0x0000000300087306 */ /* 0x00ae220000209000 */
[----:B----4-:R-:W-:Y:S01]  /*1b40*/  IADD3 R2, PT, PT, R0, R3, RZ ;  /* 0x0000000300027210 */ /* 0x010fe20007ffe0ff */
[----:B------:R-:W-:Y:S01]  /*1b50*/  BSSY.RECONVERGENT B1, `(.L_x_20) ;  /* 0x000003d000017945 */ /* 0x000fe20003800200 */
[----:B------:R-:W-:Y:S02]  /*1b60*/  ISETP.NE.U32.AND P3, PT, R3, RZ, PT ;  /* 0x000000ff0300720c */ /* 0x000fe40003f65070 */
[----:B------:R-:W-:Y:S02]  /*1b70*/  ISETP.GE.U32.AND P1, PT, R2, R33, PT ;  /* 0x000000210200720c */ /* 0x000fe40003f26070 */
[----:B------:R-:W-:Y:S02]  /*1b80*/  VIMNMX.U32 R7, PT, PT, R33, R2, !PT ;  /* 0x0000000221077248 */ /* 0x000fe40007fe0000 */
[----:B------:R-:W-:Y:S01]  /*1b90*/  SEL R6, RZ, 0x1, P1 ;  /* 0x00000001ff067807 */ /* 0x000fe20000800000 */
[----:B0-----:R-:W0:Y:S02]  /*1ba0*/  MUFU.RCP R8, R8 ;  /* 0x0000000800087308 */ /* 0x001e240000001000 */
[----:B0-----:R-:W-:-:S06]  /*1bb0*/  IADD3 R5, PT, PT, R8, 0xffffffe, RZ ;  /* 0x0ffffffe08057810 */ /* 0x001fcc0007ffe0ff */
[----:B------:R-:W2:Y:S02]  /*1bc0*/  F2I.FTZ.U32.TRUNC.NTZ R5, R5 ;  /* 0x0000000500057305 */ /* 0x000ea4000021f000 */
[----:B--2---:R-:W-:-:S04]  /*1bd0*/  IMAD.MOV R4, RZ, RZ, -R5 ;  /* 0x000000ffff047224 */ /* 0x004fc800078e0a05 */
[----:B------:R-:W-:Y:S02]  /*1be0*/  IMAD R9, R4, R3, RZ ;  /* 0x0000000304097224 */ /* 0x000fe400078e02ff */
[----:B------:R-:W-:-:S04]  /*1bf0*/  IMAD.MOV.U32 R4, RZ, RZ, RZ ;  /* 0x000000ffff047224 */ /* 0x000fc800078e00ff */
[----:B------:R-:W-:Y:S01]  /*1c00*/  IMAD.HI.U32 R9, R5, R9, R4 ;  /* 0x0000000905097227 */ /* 0x000fe200078e0004 */
[----:B------:R-:W-:-:S05]  /*1c10*/  IADD3 R4, PT, PT, R7, -R2, -R6 ;  /* 0x8000000207047210 */ /* 0x000fca0007ffe806 */
[----:B------:R-:W-:-:S05]  /*1c20*/  IMAD.HI.U32 R9, R9, R4, RZ ;  /* 0x0000000409097227 */ /* 0x000fca00078e00ff */
[----:B------:R-:W-:-:S05]  /*1c30*/  IADD3 R5, PT, PT, -R9, RZ, RZ ;  /* 0x000000ff09057210 */ /* 0x000fca0007ffe1ff */
[----:B------:R-:W-:-:S05]  /*1c40*/  IMAD R4, R3, R5, R4 ;  /* 0x0000000503047224 */ /* 0x000fca00078e0204 */
[----:B------:R-:W-:-:S13]  /*1c50*/  ISETP.GE.U32.AND P1, PT, R4, R3, PT ;  /* 0x000000030400720c */ /* 0x000fda0003f26070 */
[----:B------:R-:W-:Y:S01]  /*1c60*/  @P1 IMAD.IADD R4, R4, 0x1, -R3 ;  /* 0x0000000104041824 */ /* 0x000fe200078e0a03 */
[----:B------:R-:W-:-:S04]  /*1c70*/  @P1 IADD3 R9, PT, PT, R9, 0x1, RZ ;  /* 0x0000000109091810 */ /* 0x000fc80007ffe0ff */
[----:B------:R-:W-:-:S13]  /*1c80*/  ISETP.GE.U32.AND P2, PT, R4, R3, PT ;  /* 0x000000030400720c */ /* 0x000fda0003f46070 */
[----:B------:R-:W-:Y:S01]  /*1c90*/  @P2 VIADD R9, R9, 0x1 ;  /* 0x0000000109092836 */ /* 0x000fe20000000000 */
[----:B------:R-:W-:-:S04]  /*1ca0*/  @!P3 LOP3.LUT R9, RZ, R3, RZ, 0x33, !PT ;  /* 0x00000003ff09b212 */ /* 0x000fc800078e33ff */
[----:B------:R-:W-:-:S04]  /*1cb0*/  IADD3 R6, PT, PT, R6, R9, RZ ;  /* 0x0000000906067210 */ /* 0x000fc80007ffe0ff */
[C---:B------:R-:W-:Y:S02]  /*1cc0*/  LOP3.LUT R4, R6.reuse, 0x1, RZ, 0xc0, !PT ;  /* 0x0000000106047812 */ /* 0x040fe400078ec0ff */
[----:B------:R-:W-:Y:S02]  /*1cd0*/  ISETP.NE.AND P1, PT, R6, RZ, PT ;  /* 0x000000ff0600720c */ /* 0x000fe40003f25270 */
[----:B------:R-:W-:Y:S01]  /*1ce0*/  ISETP.NE.U32.AND P2, PT, R4, 0x1, PT ;  /* 0x000000010400780c */ /* 0x000fe20003f45070 */
[----:B------:R-:W-:-:S12]  /*1cf0*/  IMAD.MOV.U32 R4, RZ, RZ, R0 ;  /* 0x000000ffff047224 */ /* 0x000fd800078e0000 */
[----:B------:R-:W-:Y:S05]  /*1d00*/  @!P2 BRA `(.L_x_21) ;  /* 0x000000000084a947 */ /* 0x000fea0003800000 */
[----:B------:R-:W0:Y:S02]  /*1d10*/  LDS R4, [R24] ;  /* 0x0000000018047984 */ /* 0x000e240000000800 */
[----:B0-----:R-:W-:-:S13]  /*1d20*/  FSETP.GT.AND P2, PT, R4, RZ, PT ;  /* 0x000000ff0400720b */ /* 0x001fda0003f44000 */
[----:B------:R-:W-:Y:S04]  /*1d30*/  @P2 STS [R24], RZ ;  /* 0x000000ff18002388 */ /* 0x000fe80000000800 */
[----:B------:R-:W-:Y:S04]  /*1d40*/  @P2 STS [R25], R0 ;  /* 0x0000000019002388 */ /* 0x000fe80000000800 */
[----:B------:R-:W0:Y:S02]  /*1d50*/  LDS R4, [R24+0x4] ;  /* 0x0000040018047984 */ /* 0x000e240000000800 */
[----:B0-----:R-:W-:-:S13]  /*1d60*/  FSETP.GT.AND P2, PT, R4, RZ, PT ;  /* 0x000000ff0400720b */ /* 0x001fda0003f44000 */
[----:B------:R-:W-:Y:S04]  /*1d70*/  @P2 STS [R24+0x4], RZ ;  /* 0x000004ff18002388 */ /* 0x000fe80000000800 */
[----:B------:R-:W-:Y:S04]  /*1d80*/  @P2 STS [R25+0x4], R0 ;  /* 0x0000040019002388 */ /* 0x000fe80000000800 */
        /* <DEDUP_REMOVED lines=21> */
[----:B0-----:R-:W-:-:S02]  /*1ee0*/  FSETP.GT.AND P2, PT, R4, RZ, PT ;  /* 0x000000ff0400720b */ /* 0x001fc40003f44000 */
[----:B------:R-:W-:-:S11]  /*1ef0*/  MOV R4, R2 ;  /* 0x0000000200047202 */ /* 0x000fd60000000f00 */
[----:B------:R0:W-:Y:S04]  /*1f00*/  @P2 STS [R24+0x1c], RZ ;  /* 0x00001cff18002388 */ /* 0x0001e80000000800 */
[----:B------:R0:W-:Y:S02]  /*1f10*/  @P2 STS [R25+0x1c], R0 ;  /* 0x00001c0019002388 */ /* 0x0001e40000000800 */
.L_x_21:
[----:B------:R-:W-:Y:S05]  /*1f20*/  BSYNC.RECONVERGENT B1 ;  /* 0x0000000000017941 */ /* 0x000fea0003800200 */
.L_x_20:
[----:B------:R-:W-:Y:S05]  /*1f30*/  @!P1 BRA `(.L_x_13) ;  /* 0x0000000400309947 */ /* 0x000fea0003800000 */
[----:B------:R1:W2:Y:S04]  /*1f40*/  LDS R2, [R24] ;  /* 0x0000000018027984 */ /* 0x0002a80000000800 */
[----:B------:R1:W3:Y:S04]  /*1f50*/  LDS R5, [R24+0x4] ;  /* 0x0000040018057984 */ /* 0x0002e80000000800 */
[----:B------:R1:W4:Y:S04]  /*1f60*/  LDS R6, [R24+0x8] ;  /* 0x0000080018067984 */ /* 0x0003280000000800 */
[----:B------:R1:W0:Y:S04]  /*1f70*/  LDS R7, [R24+0xc] ;  /* 0x00000c0018077984 */ /* 0x0002280000000800 */
[----:B------:R1:W0:Y:S04]  /*1f80*/  LDS R8, [R24+0x10] ;  /* 0x0000100018087984 */ /* 0x0002280000000800 */
[----:B------:R1:W0:Y:S04]  /*1f90*/  LDS R9, [R24+0x14] ;  /* 0x0000140018097984 */ /* 0x0002280000000800 */
[----:B------:R1:W0:Y:S04]  /*1fa0*/  LDS R10, [R24+0x18] ;  /* 0x00001800180a7984 */ /* 0x0002280000000800 */
[----:B------:R1:W0:Y:S02]  /*1fb0*/  LDS R11, [R24+0x1c] ;  /* 0x00001c00180b7984 */ /* 0x0002240000000800 */
.L_x_22:
[----:B--2---:R-:W-:Y:S02]  /*1fc0*/  FSETP.GT.AND P3, PT, R2, RZ, PT ;  /* 0x000000ff0200720b */ /* 0x004fe40003f64000 */
[----:B---3--:R-:W-:Y:S02]  /*1fd0*/  FSETP.GT.AND P4, PT, R5, RZ, PT ;  /* 0x000000ff0500720b */ /* 0x008fe40003f84000 */
[----:B----4-:R-:W-:Y:S02]  /*1fe0*/  FSETP.GT.AND P5, PT, R6, RZ, PT ;  /* 0x000000ff0600720b */ /* 0x010fe40003fa4000 */
[----:B0-----:R-:W-:Y:S02]  /*1ff0*/  FSETP.GT.AND P6, PT, R7, RZ, PT ;  /* 0x000000ff0700720b */ /* 0x001fe40003fc4000 */
[----:B------:R-:W-:Y:S02]  /*2000*/  FSETP.GT.AND P1, PT, R8, RZ, PT ;  /* 0x000000ff0800720b */ /* 0x000fe40003f24000 */
[----:B------:R-:W-:-:S02]  /*2010*/  FSETP.GT.AND P2, PT, R9, RZ, PT ;  /* 0x000000ff0900720b */ /* 0x000fc40003f44000 */
[----:B------:R-:W-:Y:S01]  /*2020*/  IADD3 R12, PT, PT, R3, R4, RZ ;  /* 0x00000004030c7210 */ /* 0x000fe20007ffe0ff */
[----:B------:R-:W-:Y:S01]  /*2030*/  @P3 STS [R24], RZ ;  /* 0x000000ff18003388 */ /* 0x000fe20000000800 */
[----:B------:R-:W-:Y:S01]  /*2040*/  @P3 IMAD.MOV.U32 R2, RZ, RZ, RZ ;  /* 0x000000ffff023224 */ /* 0x000fe200078e00ff */
[----:B------:R-:W-:Y:S02]  /*2050*/  @P4 MOV R5, RZ ;  /* 0x000000ff00054202 */ /* 0x000fe40000000f00 */
[----:B------:R-:W-:Y:S01]  /*2060*/  @P3 STS [R25], R4 ;  /* 0x0000000419003388 */ /* 0x000fe20000000800 */
[----:B------:R-:W-:Y:S01]  /*2070*/  FSETP.GT.AND P3, PT, R10, RZ, PT ;  /* 0x000000ff0a00720b */ /* 0x000fe20003f64000 */
[----:B------:R-:W-:Y:S02]  /*2080*/  @P5 IMAD.MOV.U32 R6, RZ, RZ, RZ ;  /* 0x000000ffff065224 */ /* 0x000fe400078e00ff */
[----:B------:R-:W-:Y:S01]  /*2090*/  @P4 STS [R24+0x4], RZ ;  /* 0x000004ff18004388 */ /* 0x000fe20000000800 */
[----:B------:R-:W-:Y:S01]  /*20a0*/  @P6 IMAD.MOV.U32 R7, RZ, RZ, RZ ;  /* 0x000000ffff076224 */ /* 0x000fe200078e00ff */
[----:B------:R-:W-:Y:S01]  /*20b0*/  @P1 MOV R8, RZ ;  /* 0x000000ff00081202 */ /* 0x000fe20000000f00 */
[----:B------:R-:W-:Y:S01]  /*20c0*/  @P2 IMAD.MOV.U32 R9, RZ, RZ, RZ ;  /* 0x000000ffff092224 */ /* 0x000fe200078e00ff */
[----:B------:R-:W-:Y:S01]  /*20d0*/  @P4 STS [R25+0x4], R4 ;  /* 0x0000040419004388 */ /* 0x000fe20000000800 */
[----:B------:R-:W-:-:S03]  /*20e0*/  FSETP.GT.AND P4, PT, R11, RZ, PT ;  /* 0x000000ff0b00720b */ /* 0x000fc60003f84000 */
[----:B------:R-:W-:Y:S02]  /*20f0*/  @P5 STS [R24+0x8], RZ ;  /* 0x000008ff18005388 */ /* 0x000fe40000000800 */
[----:B------:R-:W-:Y:S02]  /*2100*/  @P3 MOV R10, RZ ;  /* 0x000000ff000a3202 */ /* 0x000fe40000000f00 */
[----:B------:R-:W-:Y:S01]  /*2110*/  @P5 STS [R25+0x8], R4 ;  /* 0x0000080419005388 */ /* 0x000fe20000000800 */
[----:B------:R-:W-:-:S03]  /*2120*/  FSETP.GT.AND P5, PT, R2, RZ, PT ;  /* 0x000000ff0200720b */ /* 0x000fc60003fa4000 */
[----:B------:R-:W-:Y:S02]  /*2130*/  @P6 STS [R24+0xc], RZ ;  /* 0x00000cff18006388 */ /* 0x000fe40000000800 */
[----:B------:R-:W-:Y:S02]  /*2140*/  @P4 IMAD.MOV.U32 R11, RZ, RZ, RZ ;  /* 0x000000ffff0b4224 */ /* 0x000fe400078e00ff */
        /* <DEDUP_REMOVED lines=16> */
[----:B------:R0:W-:Y:S01]  /*2250*/  @P4 STS [R25+0x1c], R4 ;  /* 0x00001c0419004388 */ /* 0x0001e20000000800 */
[----:B------:R-:W-:-:S03]  /*2260*/  FSETP.GT.AND P4, PT, R8, RZ, PT ;  /* 0x000000ff0800720b */ /* 0x000fc60003f84000 */
[----:B------:R2:W-:Y:S02]  /*2270*/  @P5 STS [R24], RZ ;  /* 0x000000ff18005388 */ /* 0x0005e40000000800 */
[----:B------:R-:W-:Y:S02]  /*2280*/  @P3 MOV R9, RZ ;  /* 0x000000ff00093202 */ /* 0x000fe40000000f00 */
[----:B------:R2:W-:Y:S01]  /*2290*/  @P5 STS [R25], R12 ;  /* 0x0000000c19005388 */ /* 0x0005e20000000800 */
[----:B------:R-:W-:Y:S02]  /*22a0*/  FSETP.GT.AND P5, PT, R10, RZ, PT ;  /* 0x000000ff0a00720b */ /* 0x000fe40003fa4000 */
[----:B0-----:R-:W-:Y:S01]  /*22b0*/  IADD3 R4, PT, PT, R12, R3, RZ ;  /* 0x000000030c047210 */ /* 0x001fe20007ffe0ff */
[----:B------:R2:W-:Y:S02]  /*22c0*/  @P6 STS [R24+0x4], RZ ;  /* 0x000004ff18006388 */ /* 0x0005e40000000800 */
[----:B------:R-:W-:-:S02]  /*22d0*/  @P4 IMAD.MOV.U32 R8, RZ, RZ, RZ ;  /* 0x000000ffff084224 */ /* 0x000fc400078e00ff */
[----:B------:R2:W-:Y:S01]  /*22e0*/  @P6 STS [R25+0x4], R12 ;  /* 0x0000040c19006388 */ /* 0x0005e20000000800 */
[----:B------:R-:W-:-:S03]  /*22f0*/  FSETP.GT.AND P6, PT, R11, RZ, PT ;  /* 0x000000ff0b00720b */ /* 0x000fc60003fc4000 */
[----:B------:R2:W-:Y:S02]  /*2300*/  @P2 STS [R24+0x8], RZ ;  /* 0x000008ff18002388 */ /* 0x0005e40000000800 */
[----:B------:R-:W-:Y:S02]  /*2310*/  @P5 IMAD.MOV.U32 R10, RZ, RZ, RZ ;  /* 0x000000ffff0a5224 */ /* 0x000fe400078e00ff */
[----:B------:R2:W-:Y:S01]  /*2320*/  @P2 STS [R25+0x8], R12 ;  /* 0x0000080c19002388 */ /* 0x0005e20000000800 */
[----:B------:R-:W-:-:S03]  /*2330*/  ISETP.GE.AND P2, PT, R4, R33, PT ;  /* 0x000000210400720c */ /* 0x000fc60003f46270 */
[----:B------:R2:W-:Y:S02]  /*2340*/  @P1 STS [R24+0xc], RZ ;  /* 0x00000cff18001388 */ /* 0x0005e40000000800 */
[----:B------:R-:W-:Y:S02]  /*2350*/  @P6 MOV R11, RZ ;  /* 0x000000ff000b6202 */ /* 0x000fe40000000f00 */
[----:B------:R2:W-:Y:S04]  /*2360*/  @P1 STS [R25+0xc], R12 ;  /* 0x00000c0c19001388 */ /* 0x0005e80000000800 */
[----:B------:R2:W-:Y:S04]  /*2370*/  @P4 STS [R24+0x10], RZ ;  /* 0x000010ff18004388 */ /* 0x0005e80000000800 */
[----:B------:R2:W-:Y:S04]  /*2380*/  @P4 STS [R25+0x10], R12 ;  /* 0x0000100c19004388 */ /* 0x0005e80000000800 */
[----:B------:R2:W-:Y:S04]  /*2390*/  @P3 STS [R24+0x14], RZ ;  /* 0x000014ff18003388 */ /* 0x0005e80000000800 */
[----:B------:R2:W-:Y:S04]  /*23a0*/  @P3 STS [R25+0x14], R12 ;  /* 0x0000140c19003388 */ /* 0x0005e80000000800 */
[----:B------:R2:W-:Y:S04]  /*23b0*/  @P5 STS [R24+0x18], RZ ;  /* 0x000018ff18005388 */ /* 0x0005e80000000800 */
[----:B------:R2:W-:Y:S04]  /*23c0*/  @P5 STS [R25+0x18], R12 ;  /* 0x0000180c19005388 */ /* 0x0005e80000000800 */
[----:B------:R2:W-:Y:S04]  /*23d0*/  @P6 STS [R24+0x1c], RZ ;  /* 0x00001cff18006388 */ /* 0x0005e80000000800 */
[----:B------:R2:W-:Y:S01]  /*23e0*/  @P6 STS [R25+0x1c], R12 ;  /* 0x00001c0c19006388 */ /* 0x0005e20000000800 */
[----:B------:R-:W-:Y:S05]  /*23f0*/  @!P2 BRA `(.L_x_22) ;  /* 0xfffffff800f0a947 */ /* 0x000fea000383ffff */
.L_x_13:
[----:B------:R-:W-:Y:S05]  /*2400*/  BSYNC.RECONVERGENT B0 ;  /* 0x0000000000007941 */ /* 0x000fea0003800200 */
.L_x_12:
[----:B------:R-:W-:Y:S06]  /*2410*/  BAR.SYNC.DEFER_BLOCKING 0x0 ;  /* 0x0000000000007b1d */ /* 0x000fec0000010000 */
[----:B------:R-:W-:Y:S05]  /*2420*/  @!P0 EXIT ;  /* 0x000000000000894d */ /* 0x000fea0003800000 */
[----:B------:R-:W-:-:S13]  /*2430*/  ISETP.GE.AND P0, PT, R29, 0x1, PT ;  /* 0x000000011d00780c */ /* 0x000fda0003f06270 */
[----:B------:R-:W-:Y:S05]  /*2440*/  @!P0 BRA `(.L_x_23) ;  /* 0x0000000800088947 */ /* 0x000fea0003800000 */
[----:B------:R-:W5:Y:S01]  /*2450*/  S2UR UR5, SR_CgaCtaId ;  /* 0x00000000000579c3 */ /* 0x000f620000008800 */
[----:B------:R-:W-:Y:S01]  /*2460*/  UMOV UR4, 0x400 ;  /* 0x0000040000047882 */ /* 0x000fe20000000000 */
[----:B--234-:R-:W-:Y:S01]  /*2470*/  IMAD.MOV.U32 R4, RZ, RZ, RZ ;  /* 0x000000ffff047224 */ /* 0x01cfe200078e00ff */
[----:B------:R-:W-:Y:S01]  /*2480*/  UIADD3 UR4, UPT, UPT, UR4, 0x480, URZ ;  /* 0x0000048004047890 */ /* 0x000fe2000fffe0ff */
[----:B------:R-:W-:Y:S02]  /*2490*/  PRMT R5, RZ, 0x7610, R5 ;  /* 0x00007610ff057816 */ /* 0x000fe40000000005 */
[----:B------:R-:W-:Y:S01]  /*24a0*/  PRMT R6, RZ, 0x7610, R6 ;  /* 0x00007610ff067816 */ /* 0x000fe20000000006 */
[----:B-----5:R-:W-:-:S06]  /*24b0*/  ULEA UR4, UR5, UR4, 0x18 ;  /* 0x0000000405047291 */ /* 0x020fcc000f8ec0ff */
[----:B------:R-:W-:-:S04]  /*24c0*/  LEA R2, R0, UR4, 0x2 ;  /* 0x0000000400027c11 */ /* 0x000fc8000f8e10ff */
[----:B------:R-:W-:-:S07]  /*24d0*/  IADD3 R7, PT, PT, R2, 0x80, RZ ;  /* 0x0000008002077810 */ /* 0x000fce0007ffe0ff */
.L_x_29:
[----:B01----:R-:W-:Y:S01]  /*24e0*/  IMAD R8, R4, 0x20, R2 ;  /* 0x0000002004087824 */ /* 0x003fe200078e0202 */
[-C--:B------:R-:W-:Y:S02]  /*24f0*/  ISETP.GT.U32.AND P0, PT, R3, R4.reuse, PT ;  /* 0x000000040300720c */ /* 0x080fe40003f04070 */
[----:B------:R-:W-:Y:S02]  /*2500*/  MOV R10, R4 ;  /* 0x00000004000a7202 */ /* 0x000fe40000000f00 */
[----:B------:R0:W1:Y:S09]  /*2510*/  LDS R9, [R8] ;  /* 0x0000000008097984 */ /* 0x0000720000000800 */
[----:B0-----:R-:W-:Y:S05]  /*2520*/  @!P0 BRA `(.L_x_24) ;  /* 0x0000000400948947 */ /* 0x001fea0003800000 */
[----:B------:R-:W-:Y:S01]  /*2530*/  IMAD.IADD R10, R4, 0x1, -R3 ;  /* 0x00000001040a7824 */ /* 0x000fe200078e0a03 */
[-C--:B------:R-:W-:Y:S01]  /*2540*/  IADD3 R13, PT, PT, R3, -R4.reuse, RZ ;  /* 0x80000004030d7210 */ /* 0x080fe20007ffe0ff */
[----:B------:R-:W-:Y:S02]  /*2550*/  IMAD.MOV.U32 R11, RZ, RZ, R4 ;  /* 0x000000ffff0b7224 */ /* 0x000fe400078e0004 */
[----:B-1----:R-:W-:Y:S01]  /*2560*/  IMAD.MOV.U32 R12, RZ, RZ, R9 ;  /* 0x000000ffff0c7224 */ /* 0x002fe200078e0009 */
[----:B------:R-:W-:Y:S02]  /*2570*/  ISETP.GT.U32.AND P1, PT, R10, -0x8, PT ;  /* 0xfffffff80a00780c */ /* 0x000fe40003f24070 */
[----:B------:R-:W-:Y:S02]  /*2580*/  LOP3.LUT P0, RZ, R13, 0x7, RZ, 0xc0, !PT ;  /* 0x000000070dff7812 */ /* 0x000fe4000780c0ff */
[----:B------:R-:W-:-:S09]  /*2590*/  MOV R10, R4 ;  /* 0x00000004000a7202 */ /* 0x000fd20000000f00 */
[----:B------:R-:W-:Y:S05]  /*25a0*/  @P1 BRA `(.L_x_25) ;  /* 0x0000000000ac1947 */ /* 0x000fea0003800000 */
[----:B------:R-:W-:Y:S01]  /*25b0*/  LOP3.LUT R13, R13, 0xfffffff8, RZ, 0xc0, !PT ;  /* 0xfffffff80d0d7812 */ /* 0x000fe200078ec0ff */
[----:B------:R-:W-:Y:S01]  /*25c0*/  IMAD.MOV.U32 R11, RZ, RZ, R4 ;  /* 0x000000ffff0b7224 */ /* 0x000fe200078e0004 */
[----:B------:R-:W-:Y:S01]  /*25d0*/  LEA R14, R4, R7, 0x5 ;  /* 0x00000007040e7211 */ /* 0x000fe200078e28ff */
[----:B------:R-:W-:Y:S01]  /*25e0*/  IMAD.MOV.U32 R12, RZ, RZ, R9 ;  /* 0x000000ffff0c7224 */ /* 0x000fe200078e0009 */
[----:B------:R-:W-:Y:S02]  /*25f0*/  MOV R10, R4 ;  /* 0x00000004000a7202 */ /* 0x000fe40000000f00 */
[----:B------:R-:W-:-:S07]  /*2600*/  IADD3 R13, PT, PT, -R13, RZ, RZ ;  /* 0x000000ff0d0d7210 */ /* 0x000fce0007ffe1ff */
.L_x_26:
[----:B------:R-:W0:Y:S01]  /*2610*/  LDS R15, [R14+-0x80] ;  /* 0xffff80000e0f7984 */ /* 0x000e220000000800 */
[----:B------:R-:W-:-:S03]  /*2620*/  IADD3 R13, PT, PT, R13, 0x8, RZ ;  /* 0x000000080d0d7810 */ /* 0x000fc60007ffe0ff */
[----:B------:R-:W1:Y:S04]  /*2630*/  LDS R16, [R14+-0x60] ;  /* 0xffffa0000e107984 */ /* 0x000e680000000800 */
[----:B------:R-:W2:Y:S04]  /*2640*/  LDS R18, [R14+-0x40] ;  /* 0xffffc0000e127984 */ /* 0x000ea80000000800 */
[----:B------:R-:W3:Y:S04]  /*2650*/  LDS R20, [R14+-0x20] ;  /* 0xffffe0000e147984 */ /* 0x000ee80000000800 */
[----:B------:R-:W4:Y:S04]  /*2660*/  LDS R22, [R14] ;  /* 0x000000000e167984 */ /* 0x000f280000000800 */
[----:B------:R-:W5:Y:S04]  /*2670*/  LDS R24, [R14+0x20] ;  /* 0x000020000e187984 */ /* 0x000f680000000800 */
[----:B------:R-:W-:Y:S01]  /*2680*/  LDS R17, [R14+0x60] ;  /* 0x000060000e117984 */ /* 0x000fe20000000800 */
[----:B0-----:R-:W-:-:S04]  /*2690*/  FSETP.GEU.AND P5, PT, R15, R12, PT ;  /* 0x0000000c0f00720b */ /* 0x001fc80003fae000 */
[----:B------:R-:W-:Y:S02]  /*26a0*/  FSEL R15, R15, R12, !P5 ;  /* 0x0000000c0f0f7208 */ /* 0x000fe40006800000 */
[----:B------:R0:W5:Y:S01]  /*26b0*/  LDS R12, [R14+0x40] ;  /* 0x000040000e0c7984 */ /* 0x0001620000000800 */
[----:B------:R-:W-:Y:S02]  /*26c0*/  SEL R10, R11, R10, !P5 ;  /* 0x0000000a0b0a7207 */ /* 0x000fe40006800000 */
[----:B-1----:R-:W-:-:S04]  /*26d0*/  FSETP.GEU.AND P6, PT, R16, R15, PT ;  /* 0x0000000f1000720b */ /* 0x002fc80003fce000 */
[----:B------:R-:W-:Y:S01]  /*26e0*/  FSEL R15, R16, R15, !P6 ;  /* 0x0000000f100f7208 */ /* 0x000fe20007000000 */
[----:B0-----:R-:W-:-:S03]  /*26f0*/  VIADD R14, R14, 0x100 ;  /* 0x000001000e0e7836 */ /* 0x001fc60000000000 */
[----:B--2---:R-:W-:-:S04]  /*2700*/  FSETP.GEU.AND P4, PT, R18, R15, PT ;  /* 0x0000000f1200720b */ /* 0x004fc80003f8e000 */
[----:B------:R-:W-:Y:S01]  /*2710*/  FSEL R15, R18, R15, !P4 ;  /* 0x0000000f120f7208 */ /* 0x000fe20006000000 */
[----:B------:R-:W-:-:S03]  /*2720*/  @!P6 VIADD R10, R11, 0x1 ;  /* 0x000000010b0ae836 */ /* 0x000fc60000000000 */
[----:B---3--:R-:W-:-:S04]  /*2730*/  FSETP.GEU.AND P3, PT, R20, R15, PT ;  /* 0x0000000f1400720b */ /* 0x008fc80003f6e000 */
[----:B------:R-:W-:Y:S02]  /*2740*/  FSEL R15, R20, R15, !P3 ;  /* 0x0000000f140f7208 */ /* 0x000fe40005800000 */
[----:B------:R-:W-:Y:S02]  /*2750*/  @!P4 IADD3 R10, PT, PT, R11, 0x2, RZ ;  /* 0x000000020b0ac810 */ /* 0x000fe40007ffe0ff */
[----:B----4-:R-:W-:-:S04]  /*2760*/  FSETP.GEU.AND P1, PT, R22, R15, PT ;  /* 0x0000000f1600720b */ /* 0x010fc80003f2e000 */
[----:B------:R-:W-:Y:S01]  /*2770*/  FSEL R15, R22, R15, !P1 ;  /* 0x0000000f160f7208 */ /* 0x000fe20004800000 */
[----:B------:R-:W-:-:S03]  /*2780*/  @!P3 VIADD R10, R11, 0x3 ;  /* 0x000000030b0ab836 */ /* 0x000fc60000000000 */
[----:B-----5:R-:W-:-:S04]  /*2790*/  FSETP.GEU.AND P2, PT, R24, R15, PT ;  /* 0x0000000f1800720b */ /* 0x020fc80003f4e000 */
[----:B------:R-:W-:Y:S02]  /*27a0*/  FSEL R15, R24, R15, !P2 ;  /* 0x0000000f180f7208 */ /* 0x000fe40005000000 */
[----:B------:R-:W-:Y:S02]  /*27b0*/  @!P1 IADD3 R10, PT, PT, R11, 0x4, RZ ;  /* 0x000000040b0a9810 */ /* 0x000fe40007ffe0ff */
[CC--:B------:R-:W-:Y:S02]  /*27c0*/  FSETP.GEU.AND P5, PT, R12.reuse, R15.reuse, PT ;  /* 0x0000000f0c00720b */ /* 0x0c0fe40003fae000 */
[----:B------:R-:W-:Y:S02]  /*27d0*/  ISETP.NE.AND P1, PT, R13, RZ, PT ;  /* 0x000000ff0d00720c */ /* 0x000fe40003f25270 */
[----:B------:R-:W-:Y:S01]  /*27e0*/  FSEL R12, R12, R15, !P5 ;  /* 0x0000000f0c0c7208 */ /* 0x000fe20006800000 */
[----:B------:R-:W-:-:S03]  /*27f0*/  @!P2 VIADD R10, R11, 0x5 ;  /* 0x000000050b0aa836 */ /* 0x000fc60000000000 */
[----:B------:R-:W-:-:S04]  /*2800*/  FSETP.GEU.AND P3, PT, R17, R12, PT ;  /* 0x0000000c1100720b */ /* 0x000fc80003f6e000 */
[----:B------:R-:W-:Y:S01]  /*2810*/  FSEL R12, R17, R12, !P3 ;  /* 0x0000000c110c7208 */ /* 0x000fe20005800000 */
[----:B------:R-:W-:-:S08]  /*2820*/  @!P5 VIADD R10, R11, 0x6 ;  /* 0x000000060b0ad836 */ /* 0x000fd00000000000 */
[C---:B------:R-:W-:Y:S02]  /*2830*/  @!P3 IADD3 R10, PT, PT, R11.reuse, 0x7, RZ ;  /* 0x000000070b0ab810 */ /* 0x040fe40007ffe0ff */
[----:B------:R-:W-:Y:S01]  /*2840*/  IADD3 R11, PT, PT, R11, 0x8, RZ ;  /* 0x000000080b0b7810 */ /* 0x000fe20007ffe0ff */
[----:B------:R-:W-:Y:S06]  /*2850*/  @P1 BRA `(.L_x_26) ;  /* 0xfffffffc006c1947 */ /* 0x000fec000383ffff */
.L_x_25:
[----:B------:R-:W-:Y:S05]  /*2860*/  @!P0 BRA `(.L_x_24) ;  /* 0x0000000000c48947 */ /* 0x000fea0003800000 */
[----:B------:R-:W-:-:S05]  /*2870*/  IMAD.MOV R14, RZ, RZ, -R6 ;  /* 0x000000ffff0e7224 */ /* 0x000fca00078e0a06 */
[----:B------:R-:W-:-:S04]  /*2880*/  PRMT R14, R14, 0x7710, RZ ;  /* 0x000077100e0e7816 */ /* 0x000fc800000000ff */
[----:B------:R-:W-:-:S04]  /*2890*/  IADD3 R13, PT, PT, R14, R3, RZ ;  /* 0x000000030e0d7210 */ /* 0x000fc80007ffe0ff */
[----:B------:R-:W-:-:S04]  /*28a0*/  LOP3.LUT R13, R13, 0x7, RZ, 0xc0, !PT ;  /* 0x000000070d0d7812 */ /* 0x000fc800078ec0ff */
[C---:B------:R-:W-:Y:S01]  /*28b0*/  LOP3.LUT P4, RZ, R13.reuse, 0x3, RZ, 0xc0, !PT ;  /* 0x000000030dff7812 */ /* 0x040fe2000788c0ff */
[----:B------:R-:W-:-:S05]  /*28c0*/  VIADD R14, R13, 0xffffffff ;  /* 0xffffffff0d0e7836 */ /* 0x000fca0000000000 */
[----:B------:R-:W-:-:S13]  /*28d0*/  ISETP.GE.U32.AND P0, PT, R14, 0x3, PT ;  /* 0x000000030e00780c */ /* 0x000fda0003f06070 */
[----:B------:R-:W-:Y:S05]  /*28e0*/  @!P0 BRA `(.L_x_27) ;  /* 0x0000000000488947 */ /* 0x000fea0003800000 */
[----:B------:R-:W-:-:S05]  /*28f0*/  LEA R13, R11, R2, 0x5 ;  /* 0x000000020b0d7211 */ /* 0x000fca00078e28ff */
[----:B------:R-:W0:Y:S04]  /*2900*/  LDS R15, [R13] ;  /* 0x000000000d0f7984 */ /* 0x000e280000000800 */
[----:B------:R-:W1:Y:S04]  /*2910*/  LDS R14, [R13+0x20] ;  /* 0x000020000d0e7984 */ /* 0x000e680000000800 */
[----:B------:R-:W2:Y:S04]  /*2920*/  LDS R17, [R13+0x40] ;  /* 0x000040000d117984 */ /* 0x000ea80000000800 */
[----:B------:R-:W3:Y:S01]  /*2930*/  LDS R19, [R13+0x60] ;  /* 0x000060000d137984 */ /* 0x000ee20000000800 */
[----:B0-----:R-:W-:-:S04]  /*2940*/  FSETP.GEU.AND P0, PT, R15, R12, PT ;  /* 0x0000000c0f00720b */ /* 0x001fc80003f0e000 */
[----:B------:R-:W-:Y:S02]  /*2950*/  FSEL R15, R15, R12, !P0 ;  /* 0x0000000c0f0f7208 */ /* 0x000fe40004000000 */
[----:B------:R-:W-:Y:S02]  /*2960*/  SEL R10, R11, R10, !P0 ;  /* 0x0000000a0b0a7207 */ /* 0x000fe40004000000 */
[----:B-1----:R-:W-:-:S04]  /*2970*/  FSETP.GEU.AND P1, PT, R14, R15, PT ;  /* 0x0000000f0e00720b */ /* 0x002fc80003f2e000 */
[----:B------:R-:W-:-:S04]  /*2980*/  FSEL R14, R14, R15, !P1 ;  /* 0x0000000f0e0e7208 */ /* 0x000fc80004800000 */
[----:B--2---:R-:W-:-:S04]  /*2990*/  FSETP.GEU.AND P2, PT, R17, R14, PT ;  /* 0x0000000e1100720b */ /* 0x004fc80003f4e000 */
[----:B------:R-:W-:Y:S01]  /*29a0*/  FSEL R12, R17, R14, !P2 ;  /* 0x0000000e110c7208 */ /* 0x000fe20005000000 */
[----:B------:R-:W-:-:S03]  /*29b0*/  @!P1 VIADD R10, R11, 0x1 ;  /* 0x000000010b0a9836 */ /* 0x000fc60000000000 */
[----:B---3--:R-:W-:-:S04]  /*29c0*/  FSETP.GEU.AND P3, PT, R19, R12, PT ;  /* 0x0000000c1300720b */ /* 0x008fc80003f6e000 */
[----:B------:R-:W-:Y:S02]  /*29d0*/  FSEL R12, R19, R12, !P3 ;  /* 0x0000000c130c7208 */ /* 0x000fe40005800000 */
[----:B------:R-:W-:-:S07]  /*29e0*/  @!P2 IADD3 R10, PT, PT, R11, 0x2, RZ ;  /* 0x000000020b0aa810 */ /* 0x000fce0007ffe0ff */
[C---:B------:R-:W-:Y:S01]  /*29f0*/  @!P3 VIADD R10, R11.reuse, 0x3 ;  /* 0x000000030b0ab836 */ /* 0x040fe20000000000 */
[----:B------:R-:W-:-:S07]  /*2a00*/  IADD3 R11, PT, PT, R11, 0x4, RZ ;  /* 0x000000040b0b7810 */ /* 0x000fce0007ffe0ff */
.L_x_27:
[----:B------:R-:W-:Y:S05]  /*2a10*/  @!P4 BRA `(.L_x_24) ;  /* 0x000000000058c947 */ /* 0x000fea0003800000 */
[----:B------:R-:W-:-:S05]  /*2a20*/  IMAD.MOV R14, RZ, RZ, -R5 ;  /* 0x000000ffff0e7224 */ /* 0x000fca00078e0a05 */
[----:B------:R-:W-:-:S04]  /*2a30*/  PRMT R14, R14, 0x7710, RZ ;  /* 0x000077100e0e7816 */ /* 0x000fc800000000ff */
[----:B------:R-:W-:-:S04]  /*2a40*/  IADD3 R14, PT, PT, R14, R3, RZ ;  /* 0x000000030e0e7210 */ /* 0x000fc80007ffe0ff */
[C---:B------:R-:W-:Y:S02]  /*2a50*/  LOP3.LUT R15, R14.reuse, 0x3, RZ, 0xc0, !PT ;  /* 0x000000030e0f7812 */ /* 0x040fe400078ec0ff */
[----:B------:R-:W-:Y:S02]  /*2a60*/  LOP3.LUT R13, R14, 0x1, RZ, 0xc0, !PT ;  /* 0x000000010e0d7812 */ /* 0x000fe400078ec0ff */
[----:B------:R-:W-:Y:S02]  /*2a70*/  ISETP.NE.AND P0, PT, R15, 0x1, PT ;  /* 0x000000010f00780c */ /* 0x000fe40003f05270 */
[----:B------:R-:W-:-:S11]  /*2a80*/  ISETP.NE.U32.AND P1, PT, R13, 0x1, PT ;  /* 0x000000010d00780c */ /* 0x000fd60003f25070 */
[----:B------:R-:W-:Y:S05]  /*2a90*/  @!P0 BRA `(.L_x_28) ;  /* 0x0000000000288947 */ /* 0x000fea0003800000 */
[----:B------:R-:W-:-:S05]  /*2aa0*/  IMAD R13, R11, 0x20, R2 ;  /* 0x000000200b0d7824 */ /* 0x000fca00078e0202 */
[----:B------:R-:W0:Y:S04]  /*2ab0*/  LDS R15, [R13] ;  /* 0x000000000d0f7984 */ /* 0x000e280000000800 */
[----:B------:R-:W1:Y:S01]  /*2ac0*/  LDS R17, [R13+0x20] ;  /* 0x000020000d117984 */ /* 0x000e620000000800 */
[----:B0-----:R-:W-:-:S04]  /*2ad0*/  FSETP.GEU.AND P0, PT, R15, R12, PT ;  /* 0x0000000c0f00720b */ /* 0x001fc80003f0e000 */
[----:B------:R-:W-:Y:S02]  /*2ae0*/  FSEL R12, R15, R12, !P0 ;  /* 0x0000000c0f0c7208 */ /* 0x000fe40004000000 */
[----:B------:R-:W-:Y:S02]  /*2af0*/  SEL R10, R11, R10, !P0 ;  /* 0x0000000a0b0a7207 */ /* 0x000fe40004000000 */
[----:B-1----:R-:W-:-:S04]  /*2b00*/  FSETP.GEU.AND P2, PT, R17, R12, PT ;  /* 0x0000000c1100720b */ /* 0x002fc80003f4e000 */
[----:B------:R-:W-:-:S09]  /*2b10*/  FSEL R12, R17, R12, !P2 ;  /* 0x0000000c110c7208 */ /* 0x000fd20005000000 */
[C---:B------:R-:W-:Y:S01]  /*2b20*/  @!P2 IADD3 R10, PT, PT, R11.reuse, 0x1, RZ ;  /* 0x000000010b0aa810 */ /* 0x040fe20007ffe0ff */
[----:B------:R-:W-:-:S07]  /*2b30*/  VIADD R11, R11, 0x2 ;  /* 0x000000020b0b7836 */ /* 0x000fce0000000000 */
.L_x_28:
[----:B------:R-:W-:-:S06]  /*2b40*/  @!P1 LEA R13, R11, R2, 0x5 ;  /* 0x000000020b0d9211 */ /* 0x000fcc00078e28ff */
[----:B------:R-:W0:Y:S02]  /*2b50*/  @!P1 LDS R13, [R13] ;  /* 0x000000000d0d9984 */ /* 0x000e240000000800 */
[----:B0-----:R-:W-:-:S04]  /*2b60*/  @!P1 FSETP.GEU.AND P0, PT, R13, R12, PT ;  /* 0x0000000c0d00920b */ /* 0x001fc80003f0e000 */
[----:B------:R-:W-:-:S09]  /*2b70*/  @!P1 SEL R10, R11, R10, !P0 ;  /* 0x0000000a0b0a9207 */ /* 0x000fd20004000000 */
.L_x_24:
[----:B------:R-:W-:Y:S01]  /*2b80*/  IMAD R12, R10, 0x20, R2 ;  /* 0x000000200a0c7824 */ /* 0x000fe200078e0202 */
[----:B------:R-:W-:Y:S01]  /*2b90*/  LEA R14, R4, R27, 0x5 ;  /* 0x0000001b040e7211 */ /* 0x000fe200078e28ff */
[----:B------:R-:W-:Y:S01]  /*2ba0*/  IMAD R10, R10, 0x20, R27 ;  /* 0x000000200a0a7824 */ /* 0x000fe200078e021b */
[----:B------:R-:W-:Y:S01]  /*2bb0*/  IADD3 R4, PT, PT, R4, 0x1, RZ ;  /* 0x0000000104047810 */ /* 0x000fe20007ffe0ff */
[----:B------:R-:W-:Y:S01]  /*2bc0*/  VIADD R6, R6, 0x1 ;  /* 0x0000000106067836 */ /* 0x000fe20000000000 */
[----:B------:R-:W0:Y:S01]  /*2bd0*/  LDS R11, [R12] ;  /* 0x000000000c0b7984 */ /* 0x000e220000000800 */
[----:B------:R-:W-:Y:S02]  /*2be0*/  IADD3 R5, PT, PT, R5, 0x1, RZ ;  /* 0x0000000105057810 */ /* 0x000fe40007ffe0ff */
[----:B------:R-:W-:Y:S01]  /*2bf0*/  ISETP.NE.AND P0, PT, R4, R29, PT ;  /* 0x0000001d0400720c */ /* 0x000fe20003f05270 */
[----:B-1----:R-:W-:Y:S04]  /*2c00*/  STS [R12], R9 ;  /* 0x000000090c007388 */ /* 0x002fe80000000800 */
[----:B0-----:R-:W-:Y:S04]  /*2c10*/  STS [R8], R11 ;  /* 0x0000000b08007388 */ /* 0x001fe80000000800 */
[----:B------:R-:W0:Y:S04]  /*2c20*/  LDS R15, [R14] ;  /* 0x000000000e0f7984 */ /* 0x000e280000000800 */
[----:B------:R-:W1:Y:S04]  /*2c30*/  LDS R13, [R10] ;  /* 0x000000000a0d7984 */ /* 0x000e680000000800 */
[----:B0-----:R0:W-:Y:S04]  /*2c40*/  STS [R10], R15 ;  /* 0x0000000f0a007388 */ /* 0x0011e80000000800 */
[----:B-1----:R0:W-:Y:S01]  /*2c50*/  STS [R14], R13 ;  /* 0x0000000d0e007388 */ /* 0x0021e20000000800 */
[----:B------:R-:W-:Y:S05]  /*2c60*/  @P0 BRA `(.L_x_29) ;  /* 0xfffffff8001c0947 */ /* 0x000fea000383ffff */
.L_x_23:
[----:B------:R-:W5:Y:S01]  /*2c70*/  S2R R3, SR_CgaCtaId ;  /* 0x0000000000037919 */ /* 0x000f620000008800 */
[----:B----4-:R-:W-:Y:S01]  /*2c80*/  MOV R2, 0x400 ;  /* 0x0000040000027802 */ /* 0x010fe20000000f00 */
[----:B------:R-:W-:Y:S01]  /*2c90*/  BSSY.RECONVERGENT B0, `(.L_x_30) ;  /* 0x0000014000007945 */ /* 0x000fe20003800200 */
[----:B------:R-:W-:-:S03]  /*2ca0*/  ISETP.GE.AND P1, PT, R29, 0x1, PT ;  /* 0x000000011d00780c */ /* 0x000fc60003f26270 */
[----:B------:R-:W-:-:S05]  /*2cb0*/  VIADD R2, R2, 0x480 ;  /* 0x0000048002027836 */ /* 0x000fca0000000000 */
[----:B-----5:R-:W-:-:S04]  /*2cc0*/  LEA R2, R3, R2, 0x18 ;  /* 0x0000000203027211 */ /* 0x020fc800078ec0ff */
[----:B------:R-:W-:-:S05]  /*2cd0*/  LEA R3, R29, R2, 0x5 ;  /* 0x000000021d037211 */ /* 0x000fca00078e28ff */
[----:B------:R-:W-:-:S06]  /*2ce0*/  IMAD R3, R0, 0x4, R3 ;  /* 0x0000000400037824 */ /* 0x000fcc00078e0203 */
[----:B------:R-:W4:Y:S02]  /*2cf0*/  LDS R3, [R3+-0x20] ;  /* 0xffffe00003037984 */ /* 0x000f240000000800 */
[----:B----4-:R-:W-:-:S04]  /*2d00*/  FSETP.GEU.AND P0, PT, R3, RZ, PT ;  /* 0x000000ff0300720b */ /* 0x010fc80003f0e000 */
[----:B------:R-:W-:-:S04]  /*2d10*/  FSEL R2, -R3, R3, !P0 ;  /* 0x0000000303027208 */ /* 0x000fc80004000100 */
[----:B--23--:R-:W-:Y:S01]  /*2d20*/  IADD3 R4, PT, PT, R2, -0xd000000, RZ ;  /* 0xf300000002047810 */ /* 0x00cfe20007ffe0ff */
[----:B------:R2:W3:Y:S03]  /*2d30*/  MUFU.RSQ R5, R2 ;  /* 0x0000000200057308 */ /* 0x0004e60000001400 */
[----:B------:R-:W-:-:S13]  /*2d40*/  ISETP.GT.U32.AND P0, PT, R4, 0x727fffff, PT ;  /* 0x727fffff0400780c */ /* 0x000fda0003f04070 */
[----:B--2---:R-:W-:Y:S05]  /*2d50*/  @!P0 BRA `(.L_x_31) ;  /* 0x00000000000c8947 */ /* 0x004fea0003800000 */
[----:B01----:R-:W-:-:S07]  /*2d60*/  MOV R8, 0x2d80 ;  /* 0x00002d8000087802 */ /* 0x003fce0000000f00 */
[----:B---3--:R-:W-:Y:S05]  /*2d70*/  CALL.REL.NOINC `($__internal_0_$__cuda_sm20_sqrt_rn_f32_slowpath) ;  /* 0x0000000400ac7944 */ /* 0x008fea0003c00000 */
[----:B------:R-:W-:Y:S05]  /*2d80*/  BRA `(.L_x_32) ;  /* 0x0000000000107947 */ /* 0x000fea0003800000 */
.L_x_31:
[----:B---3--:R-:W-:Y:S01]  /*2d90*/  FMUL.FTZ R3, R2, R5 ;  /* 0x0000000502037220 */ /* 0x008fe20000410000 */
[----:B------:R-:W-:-:S03]  /*2da0*/  FMUL.FTZ R5, R5, 0.5 ;  /* 0x3f00000005057820 */ /* 0x000fc60000410000 */
[----:B------:R-:W-:-:S04]  /*2db0*/  FFMA R2, -R3, R3, R2 ;  /* 0x0000000303027223 */ /* 0x000fc80000000102 */
[----:B------:R-:W-:-:S07]  /*2dc0*/  FFMA R5, R2, R5, R3 ;  /* 0x0000000502057223 */ /* 0x000fce0000000003 */
.L_x_32:
[----:B------:R-:W-:Y:S05]  /*2dd0*/  BSYNC.RECONVERGENT B0 ;  /* 0x0000000000007941 */ /* 0x000fea0003800200 */
.L_x_30:
[----:B------:R-:W2:Y:S02]  /*2de0*/  LDC.64 R2, c[0x0][0x380] ;  /* 0x0000e000ff027b82 */ /* 0x000ea40000000a00 */
[----:B--2---:R-:W-:-:S05]  /*2df0*/  IMAD.WIDE R2, R26, 0x4, R2 ;  /* 0x000000041a027825 */ /* 0x004fca00078e0202 */
[----:B------:R2:W-:Y:S01]  /*2e00*/  STG.E desc[UR8][R2.64], R5 ;  /* 0x0000000502007986 */ /* 0x0005e2000c101908 */
[----:B------:R-:W-:Y:S05]  /*2e10*/  @!P1 EXIT ;  /* 0x000000000000994d */ /* 0x000fea0003800000 */
[C---:B------:R-:W-:Y:S01]  /*2e20*/  ISETP.GE.U32.AND P0, PT, R29.reuse, 0x8, PT ;  /* 0x000000081d00780c */ /* 0x040fe20003f06070 */
[C---:B------:R-:W-:Y:S01]  /*2e30*/  IMAD R26, R29.reuse, R26, RZ ;  /* 0x0000001a1d1a7224 */ /* 0x040fe200078e02ff */
[----:B0-----:R-:W-:Y:S01]  /*2e40*/  LOP3.LUT R22, R29, 0x7, RZ, 0xc0, !PT ;  /* 0x000000071d167812 */ /* 0x001fe200078ec0ff */
[----:B------:R-:W-:-:S03]  /*2e50*/  IMAD.MOV.U32 R4, RZ, RZ, RZ ;  /* 0x000000ffff047224 */ /* 0x000fc600078e00ff */
[----:B------:R-:W-:-:S07]  /*2e60*/  ISETP.NE.AND P1, PT, R22, RZ, PT ;  /* 0x000000ff1600720c */ /* 0x000fce0003f25270 */
[----:B------:R-:W-:Y:S06]  /*2e70*/  @!P0 BRA `(.L_x_33) ;  /* 0x0000000000b08947 */ /* 0x000fec0003800000 */
[----:B------:R-:W0:Y:S01]  /*2e80*/  S2UR UR7, SR_CgaCtaId ;  /* 0x00000000000779c3 */ /* 0x000e220000008800 */
[----:B------:R-:W3:Y:S01]  /*2e90*/  LDCU.64 UR4, c[0x0][0x388] ;  /* 0x00007100ff0477ac */ /* 0x000ee20008000a00 */
[----:B------:R-:W-:Y:S02]  /*2ea0*/  LOP3.LUT R4, R29, 0x7ffffff8, RZ, 0xc0, !PT ;  /* 0x7ffffff81d047812 */ /* 0x000fe400078ec0ff */
[----:B------:R-:W-:Y:S01]  /*2eb0*/  MOV R7, R26 ;  /* 0x0000001a00077202 */ /* 0x000fe20000000f00 */
[----:B------:R-:W-:Y:S02]  /*2ec0*/  UMOV UR6, 0x400 ;  /* 0x0000040000067882 */ /* 0x000fe40000000000 */
[----:B------:R-:W-:Y:S02]  /*2ed0*/  UIADD3 UR6, UPT, UPT, UR6, 0x2480, URZ ;  /* 0x0000248006067890 */ /* 0x000fe4000fffe0ff */
[----:B---3--:R-:W-:-:S04]  /*2ee0*/  UIADD3 UR4, UP0, UPT, UR4, 0x10, URZ ;  /* 0x0000001004047890 */ /* 0x008fc8000ff1e0ff */
[----:B------:R-:W-:Y:S02]  /*2ef0*/  UIADD3.X UR5, UPT, UPT, URZ, UR5, URZ, UP0, !UPT ;  /* 0x00000005ff057290 */ /* 0x000fe400087fe4ff */
[----:B0-----:R-:W-:-:S06]  /*2f00*/  ULEA UR6, UR7, UR6, 0x18 ;  /* 0x0000000607067291 */ /* 0x001fcc000f8ec0ff */
[----:B------:R-:W-:Y:S01]  /*2f10*/  LEA R27, R0, UR6, 0x2 ;  /* 0x00000006001b7c11 */ /* 0x000fe2000f8e10ff */
[----:B------:R-:W-:-:S03]  /*2f20*/  IMAD.MOV R0, RZ, RZ, -R4 ;  /* 0x000000ffff007224 */ /* 0x000fc600078e0a04 */
[----:B--2---:R-:W-:-:S07]  /*2f30*/  IADD3 R5, PT, PT, R27, 0x80, RZ ;  /* 0x000000801b057810 */ /* 0x004fce0007ffe0ff */
.L_x_34:
[----:B0-----:R-:W0:Y:S01]  /*2f40*/  LDS R6, [R5+-0x80] ;  /* 0xffff800005067984 */ /* 0x001e220000000800 */
[----:B------:R-:W-:Y:S01]  /*2f50*/  MOV R3, UR5 ;  /* 0x0000000500037c02 */ /* 0x000fe20008000f00 */
[----:B------:R-:W-:Y:S02]  /*2f60*/  IMAD.U32 R2, RZ, RZ, UR4 ;  /* 0x00000004ff027e24 */ /* 0x000fe4000f8e00ff */
[----:B-1----:R-:W1:Y:S01]  /*2f70*/  LDS R8, [R5+-0x60] ;  /* 0xffffa00005087984 */ /* 0x002e620000000800 */
[----:B------:R-:W-:Y:S02]  /*2f80*/  VIADD R0, R0, 0x8 ;  /* 0x0000000800007836 */ /* 0x000fe40000000000 */
[C---:B------:R-:W-:Y:S01]  /*2f90*/  IMAD.WIDE R2, R7.reuse, 0x4, R2 ;  /* 0x0000000407027825 */ /* 0x040fe200078e0202 */
[----:B------:R-:W2:Y:S02]  /*2fa0*/  LDS R10, [R5+-0x40] ;  /* 0xffffc000050a7984 */ /* 0x000ea40000000800 */
[----:B------:R-:W-:Y:S01]  /*2fb0*/  ISETP.NE.AND P0, PT, R0, RZ, PT ;  /* 0x000000ff0000720c */ /* 0x000fe20003f05270 */
[----:B------:R-:W-:Y:S01]  /*2fc0*/  VIADD R7, R7, 0x8 ;  /* 0x0000000807077836 */ /* 0x000fe20000000000 */
[----:B------:R-:W3:Y:S04]  /*2fd0*/  LDS R12, [R5+-0x20] ;  /* 0xffffe000050c7984 */ /* 0x000ee80000000800 */
[----:B------:R-:W4:Y:S04]  /*2fe0*/  LDS R14, [R5] ;  /* 0x00000000050e7984 */ /* 0x000f280000000800 */
[----:B------:R-:W5:Y:S04]  /*2ff0*/  LDS R16, [R5+0x20] ;  /* 0x0000200005107984 */ /* 0x000f680000000800 */
[----:B------:R-:W5:Y:S04]  /*3000*/  LDS R18, [R5+0x40] ;  /* 0x0000400005127984 */ /* 0x000f680000000800 */
[----:B------:R0:W5:Y:S02]  /*3010*/  LDS R20, [R5+0x60] ;  /* 0x0000600005147984 */ /* 0x0001640000000800 */
[----:B0-----:R-:W-:Y:S01]  /*3020*/  IADD3 R5, PT, PT, R5, 0x100, RZ ;  /* 0x0000010005057810 */ /* 0x001fe20007ffe0ff */
[----:B------:R-:W-:Y:S01]  /*3030*/  VIADD R9, R6, 0x1 ;  /* 0x0000000106097836 */ /* 0x000fe20000000000 */
[----:B-1----:R-:W-:-:S04]  /*3040*/  IADD3 R11, PT, PT, R8, 0x1, RZ ;  /* 0x00000001080b7810 */ /* 0x002fc80007ffe0ff */
[----:B------:R0:W-:Y:S01]  /*3050*/  STG.E desc[UR8][R2.64+-0x10], R9 ;  /* 0xfffff00902007986 */ /* 0x0001e2000c101908 */
[----:B--2---:R-:W-:-:S03]  /*3060*/  VIADD R13, R10, 0x1 ;  /* 0x000000010a0d7836 */ /* 0x004fc60000000000 */
[----:B------:R0:W-:Y:S01]  /*3070*/  STG.E desc[UR8][R2.64+-0xc], R11 ;  /* 0xfffff40b02007986 */ /* 0x0001e2000c101908 */
[----:B---3--:R-:W-:-:S03]  /*3080*/  IADD3 R15, PT, PT, R12, 0x1, RZ ;  /* 0x000000010c0f7810 */ /* 0x008fc60007ffe0ff */
[----:B------:R0:W-:Y:S01]  /*3090*/  STG.E desc[UR8][R2.64+-0x8], R13 ;  /* 0xfffff80d02007986 */ /* 0x0001e2000c101908 */
[----:B----4-:R-:W-:-:S03]  /*30a0*/  VIADD R17, R14, 0x1 ;  /* 0x000000010e117836 */ /* 0x010fc60000000000 */
[----:B------:R0:W-:Y:S01]  /*30b0*/  STG.E desc[UR8][R2.64+-0x4], R15 ;  /* 0xfffffc0f02007986 */ /* 0x0001e2000c101908 */
[----:B-----5:R-:W-:-:S03]  /*30c0*/  IADD3 R19, PT, PT, R16, 0x1, RZ ;  /* 0x0000000110137810 */ /* 0x020fc60007ffe0ff */
[----:B------:R0:W-:Y:S01]  /*30d0*/  STG.E desc[UR8][R2.64], R17 ;  /* 0x0000001102007986 */ /* 0x0001e2000c101908 */
[----:B------:R-:W-:-:S03]  /*30e0*/  VIADD R21, R18, 0x1 ;  /* 0x0000000112157836 */ /* 0x000fc60000000000 */
[----:B------:R0:W-:Y:S01]  /*30f0*/  STG.E desc[UR8][R2.64+0x4], R19 ;  /* 0x0000041302007986 */ /* 0x0001e2000c101908 */
[----:B------:R-:W-:-:S03]  /*3100*/  IADD3 R23, PT, PT, R20, 0x1, RZ ;  /* 0x0000000114177810 */ /* 0x000fc60007ffe0ff */
[----:B------:R0:W-:Y:S04]  /*3110*/  STG.E desc[UR8][R2.64+0x8], R21 ;  /* 0x0000081502007986 */ /* 0x0001e8000c101908 */
[----:B------:R0:W-:Y:S01]  /*3120*/  STG.E desc[UR8][R2.64+0xc], R23 ;  /* 0x00000c1702007986 */ /* 0x0001e2000c101908 */
[----:B------:R-:W-:Y:S05]  /*3130*/  @P0 BRA `(.L_x_34) ;  /* 0xfffffffc00800947 */ /* 0x000fea000383ffff */
.L_x_33:
[----:B------:R-:W-:Y:S05]  /*3140*/  @!P1 EXIT ;  /* 0x000000000000994d */ /* 0x000fea0003800000 */
[----:B------:R-:W-:Y:S02]  /*3150*/  ISETP.GE.U32.AND P0, PT, R22, 0x4, PT ;  /* 0x000000041600780c */ /* 0x000fe40003f06070 */
[----:B-1----:R-:W-:-:S04]  /*3160*/  LOP3.LUT R12, R29, 0x3, RZ, 0xc0, !PT ;  /* 0x000000031d0c7812 */ /* 0x002fc800078ec0ff */
[----:B------:R-:W-:-:S07]  /*3170*/  ISETP.NE.AND P1, PT, R12, RZ, PT ;  /* 0x000000ff0c00720c */ /* 0x000fce0003f25270 */
[----:B------:R-:W-:Y:S06]  /*3180*/  @!P0 BRA `(.L_x_35) ;  /* 0x0000000000448947 */ /* 0x000fec0003800000 */
[----:B------:R-:W-:Y:S01]  /*3190*/  LEA R0, R4, R27, 0x5 ;  /* 0x0000001b04007211 */ /* 0x000fe200078e28ff */
[----:B0-2---:R-:W0:Y:S01]  /*31a0*/  LDC.64 R2, c[0x0][0x388] ;  /* 0x0000e200ff027b82 */ /* 0x005e220000000a00 */
[----:B------:R-:W-:Y:S01]  /*31b0*/  IMAD.IADD R7, R26, 0x1, R4 ;  /* 0x000000011a077824 */ /* 0x000fe200078e0204 */
[----:B------:R-:W-:Y:S02]  /*31c0*/  IADD3 R4, PT, PT, R4, 0x4, RZ ;  /* 0x0000000404047810 */ /* 0x000fe40007ffe0ff */
[----:B------:R-:W1:Y:S04]  /*31d0*/  LDS R5, [R0] ;  /* 0x0000000000057984 */ /* 0x000e680000000800 */
[----:B------:R-:W2:Y:S04]  /*31e0*/  LDS R6, [R0+0x20] ;  /* 0x0000200000067984 */ /* 0x000ea80000000800 */
[----:B------:R-:W3:Y:S04]  /*31f0*/  LDS R8, [R0+0x40] ;  /* 0x0000400000087984 */ /* 0x000ee80000000800 */
[----:B------:R-:W4:Y:S01]  /*3200*/  LDS R10, [R0+0x60] ;  /* 0x00006000000a7984 */ /* 0x000f220000000800 */
[----:B0-----:R-:W-:Y:S01]  /*3210*/  IMAD.WIDE R2, R7, 0x4, R2 ;  /* 0x0000000407027825 */ /* 0x001fe200078e0202 */
[----:B-1----:R-:W-:-:S03]  /*3220*/  IADD3 R5, PT, PT, R5, 0x1, RZ ;  /* 0x0000000105057810 */ /* 0x002fc60007ffe0ff */
[----:B--2---:R-:W-:Y:S02]  /*3230*/  VIADD R7, R6, 0x1 ;  /* 0x0000000106077836 */ /* 0x004fe40000000000 */
[----:B------:R1:W-:Y:S01]  /*3240*/  STG.E desc[UR8][R2.64], R5 ;  /* 0x0000000502007986 */ /* 0x0003e2000c101908 */
[----:B---3--:R-:W-:-:S03]  /*3250*/  IADD3 R9, PT, PT, R8, 0x1, RZ ;  /* 0x0000000108097810 */ /* 0x008fc60007ffe0ff */
[----:B------:R1:W-:Y:S01]  /*3260*/  STG.E desc[UR8][R2.64+0x4], R7 ;  /* 0x0000040702007986 */ /* 0x0003e2000c101908 */
[----:B----4-:R-:W-:-:S03]  /*3270*/  VIADD R11, R10, 0x1 ;  /* 0x000000010a0b7836 */ /* 0x010fc60000000000 */
[----:B------:R1:W-:Y:S04]  /*3280*/  STG.E desc[UR8][R2.64+0x8], R9 ;  /* 0x0000080902007986 */ /* 0x0003e8000c101908 */
[----:B------:R1:W-:Y:S02]  /*3290*/  STG.E desc[UR8][R2.64+0xc], R11 ;  /* 0x00000c0b02007986 */ /* 0x0003e4000c101908 */
.L_x_35:
[----:B------:R-:W-:Y:S05]  /*32a0*/  @!P1 EXIT ;  /* 0x000000000000994d */ /* 0x000fea0003800000 */
[----:B------:R-:W-:Y:S02]  /*32b0*/  ISETP.NE.AND P0, PT, R12, 0x1, PT ;  /* 0x000000010c00780c */ /* 0x000fe40003f05270 */
[----:B------:R-:W-:-:S04]  /*32c0*/  LOP3.LUT R29, R29, 0x1, RZ, 0xc0, !PT ;  /* 0x000000011d1d7812 */ /* 0x000fc800078ec0ff */
[----:B------:R-:W-:-:S07]  /*32d0*/  ISETP.NE.U32.AND P1, PT, R29, 0x1, PT ;  /* 0x000000011d00780c */ /* 0x000fce0003f25070 */
[----:B------:R-:W-:Y:S06]  /*32e0*/  @!P0 BRA `(.L_x_36) ;  /* 0x00000000002c8947 */ /* 0x000fec0003800000 */
[----:B------:R-:W-:Y:S01]  /*32f0*/  IMAD R0, R4, 0x20, R27 ;  /* 0x0000002004007824 */ /* 0x000fe200078e021b */
[----:B012---:R-:W0:Y:S01]  /*3300*/  LDC.64 R2, c[0x0][0x388] ;  /* 0x0000e200ff027b82 */ /* 0x007e220000000a00 */
[----:B------:R-:W-:Y:S01]  /*3310*/  IADD3 R7, PT, PT, R26, R4, RZ ;  /* 0x000000041a077210 */ /* 0x000fe20007ffe0ff */
[----:B------:R-:W-:Y:S02]  /*3320*/  VIADD R4, R4, 0x2 ;  /* 0x0000000204047836 */ /* 0x000fe40000000000 */
[----:B------:R-:W1:Y:S04]  /*3330*/  LDS R5, [R0] ;  /* 0x0000000000057984 */ /* 0x000e680000000800 */
[----:B------:R-:W2:Y:S01]  /*3340*/  LDS R6, [R0+0x20] ;  /* 0x0000200000067984 */ /* 0x000ea20000000800 */
[----:B0-----:R-:W-:-:S04]  /*3350*/  IMAD.WIDE R2, R7, 0x4, R2 ;  /* 0x0000000407027825 */ /* 0x001fc800078e0202 */
[----:B-1----:R-:W-:Y:S01]  /*3360*/  VIADD R5, R5, 0x1 ;  /* 0x0000000105057836 */ /* 0x002fe20000000000 */
[----:B--2---:R-:W-:-:S04]  /*3370*/  IADD3 R7, PT, PT, R6, 0x1, RZ ;  /* 0x0000000106077810 */ /* 0x004fc80007ffe0ff */
[----:B------:R3:W-:Y:S04]  /*3380*/  STG.E desc[UR8][R2.64], R5 ;  /* 0x0000000502007986 */ /* 0x0007e8000c101908 */
[----:B------:R3:W-:Y:S02]  /*3390*/  STG.E desc[UR8][R2.64+0x4], R7 ;  /* 0x0000040702007986 */ /* 0x0007e4000c101908 */
.L_x_36:
[----:B------:R-:W-:Y:S05]  /*33a0*/  @P1 EXIT ;  /* 0x000000000000194d */ /* 0x000fea0003800000 */
[----:B------:R-:W-:Y:S01]  /*33b0*/  LEA R27, R4, R27, 0x5 ;  /* 0x0000001b041b7211 */ /* 0x000fe200078e28ff */
[----:B0123--:R-:W0:Y:S01]  /*33c0*/  LDC.64 R2, c[0x0][0x388] ;  /* 0x0000e200ff027b82 */ /* 0x00fe220000000a00 */
[----:B------:R-:W-:-:S04]  /*33d0*/  IMAD.IADD R5, R26, 0x1, R4 ;  /* 0x000000011a057824 */ /* 0x000fc800078e0204 */
[----:B------:R-:W1:Y:S01]  /*33e0*/  LDS R27, [R27] ;  /* 0x000000001b1b7984 */ /* 0x000e620000000800 */
[----:B0-----:R-:W-:Y:S01]  /*33f0*/  IMAD.WIDE R2, R5, 0x4, R2 ;  /* 0x0000000405027825 */ /* 0x001fe200078e0202 */
[----:B-1----:R-:W-:-:S05]  /*3400*/  IADD3 R5, PT, PT, R27, 0x1, RZ ;  /* 0x000000011b057810 */ /* 0x002fca0007ffe0ff */
[----:B------:R-:W-:Y:S01]  /*3410*/  STG.E desc[UR8][R2.64], R5 ;  /* 0x0000000502007986 */ /* 0x000fe2000c101908 */
[----:B------:R-:W-:Y:S05]  /*3420*/  EXIT ;  /* 0x000000000000794d */ /* 0x000fea0003800000 */
        .weak           $__internal_0_$__cuda_sm20_sqrt_rn_f32_slowpath
        .type           $__internal_0_$__cuda_sm20_sqrt_rn_f32_slowpath,@function
        .size           $__internal_0_$__cuda_sm20_sqrt_rn_f32_slowpath,(.L_x_39 - $__internal_0_$__cuda_sm20_sqrt_rn_f32_slowpath)
$__internal_0_$__cuda_sm20_sqrt_rn_f32_slowpath:
[----:B------:R-:W-:-:S13]  /*3430*/  LOP3.LUT P0, RZ, R2, 0x7fffffff, RZ, 0xc0, !PT ;  /* 0x7fffffff02ff7812 */ /* 0x000fda000780c0ff */
[----:B------:R-:W-:Y:S01]  /*3440*/  @!P0 IMAD.MOV.U32 R3, RZ, RZ, R2 ;  /* 0x000000ffff038224 */ /* 0x000fe200078e0002 */
[----:B------:R-:W-:Y:S06]  /*3450*/  @!P0 BRA `(.L_x_37) ;  /* 0x0000000000408947 */ /* 0x000fec0003800000 */
[----:B------:R-:W-:-:S13]  /*3460*/  FSETP.GEU.FTZ.AND P0, PT, R2, RZ, PT ;  /* 0x000000ff0200720b */ /* 0x000fda0003f1e000 */
[----:B------:R-:W-:Y:S01]  /*3470*/  @!P0 MOV R3, 0x7fffffff ;  /* 0x7fffffff00038802 */ /* 0x000fe20000000f00 */
[----:B------:R-:W-:Y:S06]  /*3480*/  @!P0 BRA `(.L_x_37) ;  /* 0x0000000000348947 */ /* 0x000fec0003800000 */
[----:B------:R-:W-:-:S13]  /*3490*/  FSETP.GTU.FTZ.AND P0, PT, |R2|, +INF , PT ;  /* 0x7f8000000200780b */ /* 0x000fda0003f1c200 */
[----:B------:R-:W-:Y:S01]  /*34a0*/  @P0 FADD.FTZ R3, R2, 1 ;  /* 0x3f80000002030421 */ /* 0x000fe20000010000 */
[----:B------:R-:W-:Y:S06]  /*34b0*/  @P0 BRA `(.L_x_37) ;  /* 0x0000000000280947 */ /* 0x000fec0003800000 */
[----:B------:R-:W-:-:S13]  /*34c0*/  FSETP.NEU.FTZ.AND P0, PT, |R2|, +INF , PT ;  /* 0x7f8000000200780b */ /* 0x000fda0003f1d200 */
[----:B------:R-:W-:-:S04]  /*34d0*/  @P0 FFMA R4, R2, 1.84467440737095516160e+19, RZ ;  /* 0x5f80000002040823 */ /* 0x000fc800000000ff */
[----:B------:R-:W0:Y:S02]  /*34e0*/  @P0 MUFU.RSQ R3, R4 ;  /* 0x0000000400030308 */ /* 0x000e240000001400 */
[----:B0-----:R-:W-:Y:S01]  /*34f0*/  @P0 FMUL.FTZ R5, R4, R3 ;  /* 0x0000000304050220 */ /* 0x001fe20000410000 */
[----:B------:R-:W-:Y:S01]  /*3500*/  @P0 FMUL.FTZ R7, R3, 0.5 ;  /* 0x3f00000003070820 */ /* 0x000fe20000410000 */
[----:B------:R-:W-:Y:S02]  /*3510*/  @!P0 IMAD.MOV.U32 R3, RZ, RZ, R2 ;  /* 0x000000ffff038224 */ /* 0x000fe400078e0002 */
[----:B------:R-:W-:-:S04]  /*3520*/  @P0 FADD.FTZ R6, -R5, -RZ ;  /* 0x800000ff05060221 */ /* 0x000fc80000010100 */
[----:B------:R-:W-:-:S04]  /*3530*/  @P0 FFMA R6, R5, R6, R4 ;  /* 0x0000000605060223 */ /* 0x000fc80000000004 */
[----:B------:R-:W-:-:S04]  /*3540*/  @P0 FFMA R6, R6, R7, R5 ;  /* 0x0000000706060223 */ /* 0x000fc80000000005 */
[----:B------:R-:W-:-:S07]  /*3550*/  @P0 FMUL.FTZ R3, R6, 2.3283064365386962891e-10 ;  /* 0x2f80000006030820 */ /* 0x000fce0000410000 */
.L_x_37:
[----:B------:R-:W-:Y:S01]  /*3560*/  MOV R5, R3 ;  /* 0x0000000300057202 */ /* 0x000fe20000000f00 */
[----:B------:R-:W-:Y:S02]  /*3570*/  HFMA2 R3, -RZ, RZ, 0, 0 ;  /* 0x00000000ff037431 */ /* 0x000fe400000001ff */
[----:B------:R-:W-:-:S04]  /*3580*/  IMAD.MOV.U32 R2, RZ, RZ, R8 ;  /* 0x000000ffff027224 */ /* 0x000fc800078e0008 */
[----:B------:R-:W-:Y:S05]  /*3590*/  RET.REL.NODEC R2 `(_Z14cuda_knn_indexPfPiPKfS2_PKi) ;  /* 0xffffffc802987950 */ /* 0x000fea0003c3ffff */
.L_x_38:
[----:B------:R-:W-:-:S00]  /*35a0*/  BRA `(.L_x_38) ;  /* 0xfffffffc00fc7947 */ /* 0x000fc0000383ffff */
[----:B------:R-:W-:-:S00]  /*35b0*/  NOP ;  /* 0x0000000000007918 */ /* 0x000fc00000000000 */
        /* <DEDUP_REMOVED lines=12> */
.L_x_39:


//--------------------- .nv.shared._Z14cuda_knn_indexPfPiPKfS2_PKi --------------------------
	.section	.nv.shared._Z14cuda_knn_indexPfPiPKfS2_PKi,"aw",@nobits
	.sectionflags	@""
	.align	4
.nv.shared._Z14cuda_knn_indexPfPiPKfS2_PKi:
	.zero		18560


//--------------------- .nv.shared.reserved.0     --------------------------
	.section	.nv.shared.reserved.0,"aw",@nobits
	.weak		__nv_reservedSMEM_offset_0_alias
	.size		__nv_reservedSMEM_offset_0_alias, 0, 64
	.other		__nv_reservedSMEM_offset_0_alias,@"STO_CUDA_RESERVED_SHARED STV_DEFAULT"
__nv_reservedSMEM_offset_0_alias:
	.zero		0
	.zero		64


//--------------------- .nv.constant0._Z14cuda_knn_indexPfPiPKfS2_PKi --------------------------
	.section	.nv.constant0._Z14cuda_knn_indexPfPiPKfS2_PKi,"a",@progbits
	.sectionflags	@""
	.align	4
.nv.constant0._Z14cuda_knn_indexPfPiPKfS2_PKi:
	.zero		936


//--------------------- SYMBOLS --------------------------

	.type		.nv.reservedSmem.offset0,@object
	.size		.nv.reservedSmem.offset0,0x4
	.type		.nv.reservedSmem.cap,@object
	.size		.nv.reservedSmem.cap,0x4
